def gluon_wgmma(
    a_ptr,
    b_ptr,
    c_ptr,
    M,
    N,
    K,
    stride_am,
    stride_bk,
    stride_cm,
    BLOCK_M: gl.constexpr,
    BLOCK_N: gl.constexpr,
    BLOCK_K: gl.constexpr,
    DTYPE: gl.constexpr,
    A_LAYOUT: gl.constexpr,
    B_LAYOUT: gl.constexpr,
    C_LAYOUT: gl.constexpr,
    B_SHAPE: gl.constexpr,
    TRANS_B: gl.constexpr,
    NUM_BUFFERS: gl.constexpr,
    NUM_WARPS: gl.constexpr,
):
    a_desc = tma.make_tensor_descriptor(
        a_ptr, [M, K], [stride_am, 1], [BLOCK_M, BLOCK_K], A_LAYOUT
    )
    b_desc = tma.make_tensor_descriptor(
        b_ptr,
        [N, K] if TRANS_B else [K, N],
        [stride_bk, 1],
        B_SHAPE,
        B_LAYOUT,
    )
    c_desc = tma.make_tensor_descriptor(
        c_ptr, [M, N], [stride_cm, 1], [BLOCK_M, BLOCK_N], C_LAYOUT
    )

    a_bufs = gl.allocate_shared_memory(
        DTYPE, [NUM_BUFFERS, BLOCK_M, BLOCK_K], A_LAYOUT
    )
    b_bufs = gl.allocate_shared_memory(DTYPE, [NUM_BUFFERS] + B_SHAPE, B_LAYOUT)

    pid_m = gl.program_id(0)
    pid_n = gl.program_id(1)
    off_m = pid_m * BLOCK_M
    off_n = pid_n * BLOCK_N

    mma_layout: gl.constexpr = pick_wgmma_layout(DTYPE, BLOCK_M, BLOCK_N, NUM_WARPS)
    acc = warpgroup_mma_init(
        gl.zeros((BLOCK_M, BLOCK_N), dtype=gl.float32, layout=mma_layout)
    )

    bars = gl.allocate_shared_memory(
        gl.int64, [NUM_BUFFERS, 1], mbarrier.MBarrierLayout()
    )
    for i in gl.static_range(NUM_BUFFERS):
        mbarrier.init(bars.index(i), count=1)
    idx = 0
    phase = 0

    for k in range(0, K, BLOCK_K):
        a = a_bufs.index(idx)
        b = b_bufs.index(idx)
        bar = bars.index(idx)
        mbarrier.expect(bar, a_desc.block_type.nbytes + b_desc.block_type.nbytes)
        tma.async_copy_global_to_shared(a_desc, [off_m, k], bar, a)
        tma.async_copy_global_to_shared(
            b_desc, [off_n, k] if TRANS_B else [k, off_n], bar, b
        )
        mbarrier.wait(bar, phase=phase)

        if TRANS_B:
            b = b.permute((1, 0))
        acc = warpgroup_mma_wait(num_outstanding=0, deps=(acc,))
        acc = warpgroup_mma(a, b, acc, is_async=True)

        idx += 1
        if idx == NUM_BUFFERS:
            idx = 0
            phase ^= 1

    acc = warpgroup_mma_wait(num_outstanding=0, deps=(acc,))
    for i in gl.static_range(NUM_BUFFERS):
        mbarrier.invalidate(bars.index(i))

    c_smem = gl.allocate_shared_memory(DTYPE, [BLOCK_M, BLOCK_N], C_LAYOUT)
    c_smem.store(acc.to(DTYPE))
    fence_async_shared()
    tma.async_copy_shared_to_global(c_desc, [off_m, off_n], c_smem)
    tma.store_wait(pendings=0)

# config = {"BLOCK_K": 128, "BLOCK_M": 64, "BLOCK_N": 128, "arch": "sm_90", "dtype": "fp16", "num_buffers": 3, "num_warps": 8, "trans_b": 1}
# arch = sm_90


// ===== COMPILED SASS (sm_90a) =====

	.target	sm_90a

	.elftype	@"ET_EXEC"


//--------------------- .note.nv.tkinfo           --------------------------
	.section	.note.nv.tkinfo,"",@"SHT_NOTE"
	.sectionflags	@"SHF_NOTE_NV_TKINFO"
	.tkinfo
        /*0018*/ 	.word	0x00000002
        /*0030*/ 	.string	""
        /*0030*/ 	.string	"ptxas"
        /*0030*/ 	.string	"Cuda compilation tools, release 13.0, V13.0.88"
        /*0030*/ 	.string	"Build cuda_13.0.r13.0/compiler.36424714_0"
        /*0030*/ 	.string	"-v  -suppress-debug-info  -lineinfo  -arch sm_90a "



//--------------------- .note.nv.cuinfo           --------------------------
	.section	.note.nv.cuinfo,"",@"SHT_NOTE"
	.sectionflags	@"SHF_NOTE_NV_CUINFO"
        /*0018*/ 	.short	0x0002
        /*001a*/ 	.short	0x005a
        /*001c*/ 	.short	0x0082
	.zero		2


//--------------------- .nv.info                  --------------------------
	.section	.nv.info,"",@"SHT_CUDA_INFO"
	.align	4


	//----- nvinfo : EIATTR_REGCOUNT
	.align		4
        /*0000*/ 	.byte	0x04, 0x2f
        /*0002*/ 	.short	(.L_1 - .L_0)
	.align		4
.L_0:
        /*0004*/ 	.word	index@(gluon_wgmma)
        /*0008*/ 	.word	0x0000003a


	//----- nvinfo : EIATTR_FRAME_SIZE
	.align		4
.L_1:
        /*000c*/ 	.byte	0x04, 0x11
        /*000e*/ 	.short	(.L_3 - .L_2)
	.align		4
.L_2:
        /*0010*/ 	.word	index@(gluon_wgmma)
        /*0014*/ 	.word	0x00000000


	//----- nvinfo : EIATTR_MIN_STACK_SIZE
	.align		4
.L_3:
        /*0018*/ 	.byte	0x04, 0x12
        /*001a*/ 	.short	(.L_5 - .L_4)
	.align		4
.L_4:
        /*001c*/ 	.word	index@(gluon_wgmma)
        /*0020*/ 	.word	0x00000000
.L_5:


//--------------------- .nv.compat                --------------------------
	.section	.nv.compat,"",@"SHT_CUDA_COMPAT_INFO"
	.align	4
        /*0000*/ 	.byte	0x02, 0x09, 0x01, 0x00, 0x02, 0x02, 0x04, 0x00, 0x02, 0x05, 0x05, 0x00, 0x03, 0x07, 0x01, 0x01
        /*0010*/ 	.byte	0x02, 0x03, 0x03, 0x00, 0x02, 0x06, 0x01, 0x00, 0x04, 0x0b, 0x08, 0x00, 0x00, 0x00, 0x00, 0x00
        /*0020*/ 	.byte	0x00, 0x00, 0x00, 0x00


//--------------------- .nv.info.gluon_wgmma      --------------------------
	.section	.nv.info.gluon_wgmma,"",@"SHT_CUDA_INFO"
	.sectionflags	@""
	.align	4


	//----- nvinfo : EIATTR_CUDA_API_VERSION
	.align		4
        /*0000*/ 	.byte	0x04, 0x37
        /*0002*/ 	.short	(.L_7 - .L_6)
.L_6:
        /*0004*/ 	.word	0x00000082


	//----- nvinfo : EIATTR_KPARAM_INFO
	.align		4
.L_7:
        /*0008*/ 	.byte	0x04, 0x17
        /*000a*/ 	.short	(.L_9 - .L_8)
.L_8:
        /*000c*/ 	.word	0x00000000
        /*0010*/ 	.short	0x000a
        /*0012*/ 	.short	0x0048
        /*0014*/ 	.byte	0x00, 0xf4, 0x21, 0x00


	//----- nvinfo : EIATTR_KPARAM_INFO
	.align		4
.L_9:
        /*0018*/ 	.byte	0x04, 0x17
        /*001a*/ 	.short	(.L_11 - .L_10)
.L_10:
        /*001c*/ 	.word	0x00000000
        /*0020*/ 	.short	0x0009
        /*0022*/ 	.short	0x0040
        /*0024*/ 	.byte	0x00, 0xf4, 0x21, 0x00


	//----- nvinfo : EIATTR_KPARAM_INFO
	.align		4
.L_11:
        /*0028*/ 	.byte	0x04, 0x17
        /*002a*/ 	.short	(.L_13 - .L_12)
.L_12:
        /*002c*/ 	.word	0x00000000
        /*0030*/ 	.short	0x0008
        /*0032*/ 	.short	0x0038
        /*0034*/ 	.byte	0x00, 0xf0, 0x21, 0x00


	//----- nvinfo : EIATTR_KPARAM_INFO
	.align		4
.L_13:
        /*0038*/ 	.byte	0x04, 0x17
        /*003a*/ 	.short	(.L_15 - .L_14)
.L_14:
        /*003c*/ 	.word	0x00000000
        /*0040*/ 	.short	0x0007
        /*0042*/ 	.short	0x0030
        /*0044*/ 	.byte	0x00, 0xf0, 0x21, 0x00


	//----- nvinfo : EIATTR_KPARAM_INFO
	.align		4
.L_15:
        /*0048*/ 	.byte	0x04, 0x17
        /*004a*/ 	.short	(.L_17 - .L_16)
.L_16:
        /*004c*/ 	.word	0x00000000
        /*0050*/ 	.short	0x0006
        /*0052*/ 	.short	0x0028
        /*0054*/ 	.byte	0x00, 0xf0, 0x21, 0x00


	//----- nvinfo : EIATTR_KPARAM_INFO
	.align		4
.L_17:
        /*0058*/ 	.byte	0x04, 0x17
        /*005a*/ 	.short	(.L_19 - .L_18)
.L_18:
        /*005c*/ 	.word	0x00000000
        /*0060*/ 	.short	0x0005
        /*0062*/ 	.short	0x0020
        /*0064*/ 	.byte	0x00, 0xf0, 0x11, 0x00


	//----- nvinfo : EIATTR_KPARAM_INFO
	.align		4
.L_19:
        /*0068*/ 	.byte	0x04, 0x17
        /*006a*/ 	.short	(.L_21 - .L_20)
.L_20:
        /*006c*/ 	.word	0x00000000
        /*0070*/ 	.short	0x0004
        /*0072*/ 	.short	0x001c
        /*0074*/ 	.byte	0x00, 0xf0, 0x11, 0x00


	//----- nvinfo : EIATTR_KPARAM_INFO
	.align		4
.L_21:
        /*0078*/ 	.byte	0x04, 0x17
        /*007a*/ 	.short	(.L_23 - .L_22)
.L_22:
        /*007c*/ 	.word	0x00000000
        /*0080*/ 	.short	0x0003
        /*0082*/ 	.short	0x0018
        /*0084*/ 	.byte	0x00, 0xf0, 0x11, 0x00


	//----- nvinfo : EIATTR_KPARAM_INFO
	.align		4
.L_23:
        /*0088*/ 	.byte	0x04, 0x17
        /*008a*/ 	.short	(.L_25 - .L_24)
.L_24:
        /*008c*/ 	.word	0x00000000
        /*0090*/ 	.short	0x0002
        /*0092*/ 	.short	0x0010
        /*0094*/ 	.byte	0x00, 0xf4, 0x21, 0x00


	//----- nvinfo : EIATTR_KPARAM_INFO
	.align		4
.L_25:
        /*0098*/ 	.byte	0x04, 0x17
        /*009a*/ 	.short	(.L_27 - .L_26)
.L_26:
        /*009c*/ 	.word	0x00000000
        /*00a0*/ 	.short	0x0001
        /*00a2*/ 	.short	0x0008
        /*00a4*/ 	.byte	0x00, 0xf4, 0x21, 0x00


	//----- nvinfo : EIATTR_KPARAM_INFO
	.align		4
.L_27:
        /*00a8*/ 	.byte	0x04, 0x17
        /*00aa*/ 	.short	(.L_29 - .L_28)
.L_28:
        /*00ac*/ 	.word	0x00000000
        /*00b0*/ 	.short	0x0000
        /*00b2*/ 	.short	0x0000
        /*00b4*/ 	.byte	0x00, 0xf4, 0x21, 0x00


	//----- nvinfo : EIATTR_SPARSE_MMA_MASK
	.align		4
.L_29:
        /*00b8*/ 	.byte	0x03, 0x50
        /*00ba*/ 	.short	0x0000


	//----- nvinfo : EIATTR_MAXREG_COUNT
	.align		4
        /*00bc*/ 	.byte	0x03, 0x1b
        /*00be*/ 	.short	0x00ff


	//----- nvinfo : EIATTR_NUM_BARRIERS
	.align		4
        /*00c0*/ 	.byte	0x02, 0x4c
        /*00c2*/ 	.byte	0x01
	.zero		1


	//----- nvinfo : EIATTR_MERCURY_ISA_VERSION
	.align		4
        /*00c4*/ 	.byte	0x03, 0x5f
        /*00c6*/ 	.short	0x0101


	//----- nvinfo : EIATTR_INT_WARP_WIDE_INSTR_OFFSETS
	.align		4
        /*00c8*/ 	.byte	0x04, 0x31
        /*00ca*/ 	.short	(.L_31 - .L_30)


	//   ....[0]....
.L_30:
        /*00cc*/ 	.word	0x00001320


	//   ....[1]....
        /*00d0*/ 	.word	0x00001340


	//   ....[2]....
        /*00d4*/ 	.word	0x00001350


	//   ....[3]....
        /*00d8*/ 	.word	0x00001430


	//   ....[4]....
        /*00dc*/ 	.word	0x00001730


	//   ....[5]....
        /*00e0*/ 	.word	0x00001740


	//   ....[6]....
        /*00e4*/ 	.word	0x000017e0


	//   ....[7]....
        /*00e8*/ 	.word	0x000017f0


	//   ....[8]....
        /*00ec*/ 	.word	0x00001e40


	//   ....[9]....
        /*00f0*/ 	.word	0x00001e50


	//----- nvinfo : EIATTR_COOP_GROUP_MASK_REGIDS
	.align		4
.L_31:
        /*00f4*/ 	.byte	0x04, 0x29
        /*00f6*/ 	.short	(.L_33 - .L_32)


	//   ....[0]....
.L_32:
        /*00f8*/ 	.word	0xffffffff


	//   ....[1]....
        /*00fc*/ 	.word	0xffffffff


	//   ....[2]....
        /*0100*/ 	.word	0xffffffff


	//----- nvinfo : EIATTR_COOP_GROUP_INSTR_OFFSETS
	.align		4
.L_33:
        /*0104*/ 	.byte	0x04, 0x28
        /*0106*/ 	.short	(.L_35 - .L_34)


	//   ....[0]....
.L_34:
        /*0108*/ 	.word	0x00000150


	//   ....[1]....
        /*010c*/ 	.word	0x00000700


	//   ....[2]....
        /*0110*/ 	.word	0x00000cf0


	//----- nvinfo : EIATTR_MBARRIER_INSTR_OFFSETS
	.align		4
.L_35:
        /*0114*/ 	.byte	0x04, 0x39
        /*0116*/ 	.short	(.L_37 - .L_36)


	//   ....[0]....
.L_36:
        /*0118*/ 	.word	0x000014b0
        /*011c*/ 	.word	0x000000ff
        /*0120*/ 	.word	0x00024000
        /*0124*/ 	.short	0x0100
        /*0126*/ 	.byte	0x10
	.zero		1


	//   ....[1]....
        /*0128*/ 	.word	0x00001500
        /*012c*/ 	.word	0x000000ff
        /*0130*/ 	.word	0x00024008
        /*0134*/ 	.short	0x0100
        /*0136*/ 	.byte	0x10
	.zero		1


	//   ....[2]....
        /*0138*/ 	.word	0x00001530
        /*013c*/ 	.word	0x000000ff
        /*0140*/ 	.word	0x00024010
        /*0144*/ 	.short	0x0100
        /*0146*/ 	.byte	0x10
	.zero		1


	//   ....[3]....
        /*0148*/ 	.word	0x000018a0
        /*014c*/ 	.word	0x000000ff
        /*0150*/ 	.word	0x00024000
        /*0154*/ 	.short	0x010a
        /*0156*/ 	.byte	0x1e
	.zero		1


	//   ....[4]....
        /*0158*/ 	.word	0x00001ce0
        /*015c*/ 	.word	0x000000ff
        /*0160*/ 	.word	0x00024000
        /*0164*/ 	.short	0x0108
        /*0166*/ 	.byte	0x10
	.zero		1


	//   ....[5]....
        /*0168*/ 	.word	0x00001e00
        /*016c*/ 	.word	0x000000ff
        /*0170*/ 	.word	0x00024008
        /*0174*/ 	.short	0x0108
        /*0176*/ 	.byte	0x10
	.zero		1


	//   ....[6]....
        /*0178*/ 	.word	0x00001e80
        /*017c*/ 	.word	0x000000ff
        /*0180*/ 	.word	0x00024010
        /*0184*/ 	.short	0x0108
        /*0186*/ 	.byte	0x10
	.zero		1


	//   ....[7]....
        /*0188*/ 	.word	0x00001f50
        /*018c*/ 	.word	0x000000ff
        /*0190*/ 	.word	0x00024000
        /*0194*/ 	.short	0x010a
        /*0196*/ 	.byte	0x1e
	.zero		1


	//----- nvinfo : EIATTR_NUM_MBARRIERS
	.align		4
.L_37:
        /*0198*/ 	.byte	0x03, 0x38
        /*019a*/ 	.short	0x0003


	//----- nvinfo : EIATTR_EXIT_INSTR_OFFSETS
	.align		4
        /*019c*/ 	.byte	0x04, 0x1c
        /*019e*/ 	.short	(.L_39 - .L_38)


	//   ....[0]....
.L_38:
        /*01a0*/ 	.word	0x00001f40


	//----- nvinfo : EIATTR_REQNTID
	.align		4
.L_39:
        /*01a4*/ 	.byte	0x04, 0x10
        /*01a6*/ 	.short	(.L_41 - .L_40)
.L_40:
        /*01a8*/ 	.word	0x00000100
        /*01ac*/ 	.word	0x00000001
        /*01b0*/ 	.word	0x00000001


	//----- nvinfo : EIATTR_CRS_STACK_SIZE
	.align		4
.L_41:
        /*01b4*/ 	.byte	0x04, 0x1e
        /*01b6*/ 	.short	(.L_43 - .L_42)
.L_42:
        /*01b8*/ 	.word	0x00000000


	//----- nvinfo : EIATTR_CBANK_PARAM_SIZE
	.align		4
.L_43:
        /*01bc*/ 	.byte	0x03, 0x19
        /*01be*/ 	.short	0x0050


	//----- nvinfo : EIATTR_PARAM_CBANK
	.align		4
        /*01c0*/ 	.byte	0x04, 0x0a
        /*01c2*/ 	.short	(.L_45 - .L_44)
	.align		4
.L_44:
        /*01c4*/ 	.word	index@(.nv.constant0.gluon_wgmma)
        /*01c8*/ 	.short	0x0210
        /*01ca*/ 	.short	0x0050


	//----- nvinfo : EIATTR_SW_WAR
	.align		4
.L_45:
        /*01cc*/ 	.byte	0x04, 0x36
        /*01ce*/ 	.short	(.L_47 - .L_46)
.L_46:
        /*01d0*/ 	.word	0x00000008
.L_47:


//--------------------- .nv.callgraph             --------------------------
	.section	.nv.callgraph,"",@"SHT_CUDA_CALLGRAPH"
	.align	4
	.sectionentsize	8
	.align		4
        /*0000*/ 	.word	0x00000000
	.align		4
        /*0004*/ 	.word	0xffffffff
	.align		4
        /*0008*/ 	.word	0x00000000
	.align		4
        /*000c*/ 	.word	0xfffffffe
	.align		4
        /*0010*/ 	.word	0x00000000
	.align		4
        /*0014*/ 	.word	0xfffffffd
	.align		4
        /*0018*/ 	.word	0x00000000
	.align		4
        /*001c*/ 	.word	0xfffffffc


//--------------------- .text.gluon_wgmma         --------------------------
	.section	.text.gluon_wgmma,"ax",@progbits
	.align	128
        .global         gluon_wgmma
        .type           gluon_wgmma,@function
        .size           gluon_wgmma,(.L_x_52 - gluon_wgmma)
        .other          gluon_wgmma,@"STO_CUDA_ENTRY STV_DEFAULT"
gluon_wgmma:
.text.gluon_wgmma:
[----:B------:R-:W-:Y:S01]  /*0000*/  LDC R1, c[0x0][0x28] ;  /* 0x00000a00ff017b82 */ /* 0x000fe20000000800 */
[----:B------:R-:W1:Y:S07]  /*0010*/  S2R R0, SR_TID.X ;  /* 0x0000000000007919 */ /* 0x000e6e0000002100 */
[----:B------:R-:W2:Y:S01]  /*0020*/  S2UR UR4, SR_CgaCtaId ;  /* 0x00000000000479c3 */ /* 0x000ea20000008800 */
[----:B------:R-:W-:Y:S01]  /*0030*/  UMOV UR16, 0x400 ;  /* 0x0000040000107882 */ /* 0x000fe20000000000 */
[----:B------:R-:W-:Y:S01]  /*0040*/  ULDC UR6, c[0x0][0xc] ;  /* 0x0000030000067ab9 */ /* 0x000fe20000000800 */
[----:B------:R-:W-:Y:S01]  /*0050*/  ULDC.64 UR22, c[0x0][0x250] ;  /* 0x0000940000167ab9 */ /* 0x000fe20000000a00 */
[----:B------:R-:W-:Y:S04]  /*0060*/  BSSY B0, `(.L_x_0) ;  /* 0x000001f000007945 */ /* 0x000fe80003800000 */
[----:B------:R-:W3:Y:S08]  /*0070*/  LDC R2, c[0x0][0x228] ;  /* 0x00008a00ff027b82 */ /* 0x000ef00000000800 */
[----:B------:R-:W4:Y:S08]  /*0080*/  LDC R8, c[0x0][0x230] ;  /* 0x00008c00ff087b82 */ /* 0x000f300000000800 */
[----:B------:R-:W-:Y:S01]  /*0090*/  S2UR UR32, SR_CTAID.Y ;  /* 0x00000000002079c3 */ /* 0x000fe20000002600 */
[----:B--2---:R-:W-:-:S03]  /*00a0*/  ULEA UR16, UR4, UR16, 0x18 ;  /* 0x0000001004107291 */ /* 0x004fc6000f8ec03f */
[----:B------:R-:W-:Y:S01]  /*00b0*/  ULDC UR4, c[0x0][0x10] ;  /* 0x0000040000047ab9 */ /* 0x000fe20000000800 */
[----:B-1----:R-:W-:-:S03]  /*00c0*/  LOP3.LUT R6, R0, 0xff, RZ, 0xc0, !PT ;  /* 0x000000ff00067812 */ /* 0x002fc600078ec0ff */
[----:B------:R-:W1:Y:S01]  /*00d0*/  S2UR UR5, SR_CTAID.Z ;  /* 0x00000000000579c3 */ /* 0x000e620000002700 */
[----:B---3--:R-:W-:Y:S01]  /*00e0*/  VIADD R2, R2, 0xffffffff ;  /* 0xffffffff02027836 */ /* 0x008fe20000000000 */
[C---:B------:R-:W-:Y:S02]  /*00f0*/  ISETP.GE.U32.AND P0, PT, R6.reuse, 0x20, PT ;  /* 0x000000200600780c */ /* 0x040fe40003f06070 */
[C---:B------:R-:W-:Y:S02]  /*0100*/  ISETP.NE.U32.AND P2, PT, R6.reuse, RZ, PT ;  /* 0x000000ff0600720c */ /* 0x040fe40003f45070 */
[----:B------:R-:W-:Y:S02]  /*0110*/  LEA R11, R6, UR16, 0x2 ;  /* 0x00000010060b7c11 */ /* 0x000fe4000f8e10ff */
[----:B------:R-:W2:Y:S01]  /*0120*/  S2UR UR33, SR_CTAID.X ;  /* 0x00000000002179c3 */ /* 0x000ea20000002500 */
[----:B----4-:R-:W-:-:S06]  /*0130*/  VIADD R9, R8, 0xffffffff ;  /* 0xffffffff08097836 */ /* 0x010fcc0000000000 */
[----:B------:R3:W-:Y:S01]  /*0140*/  @!P0 STS [R11], RZ ;  /* 0x000000ff0b008388 */ /* 0x0007e20000000800 */
[----:B------:R-:W-:-:S03]  /*0150*/  NOP ;  /* 0x0000000000007918 */ /* 0x000fc60000000000 */
[----:B------:R3:W-:Y:S01]  /*0160*/  @!P2 STS [UR16+0x24], R2 ;  /* 0x00002402ff00a988 */ /* 0x0007e20008000810 */
[----:B-1----:R-:W-:-:S03]  /*0170*/  UIMAD UR4, UR5, UR4, UR32 ;  /* 0x00000004050472a4 */ /* 0x002fc6000f8e0220 */
[----:B------:R3:W-:Y:S01]  /*0180*/  @!P2 STS [UR16+0x20], R9 ;  /* 0x00002009ff00a988 */ /* 0x0007e20008000810 */
[----:B--2---:R-:W-:-:S04]  /*0190*/  UIMAD UR4, UR4, UR6, UR33 ;  /* 0x00000006040472a4 */ /* 0x004fc8000f8e0221 */
[----:B------:R-:W-:-:S03]  /*01a0*/  UIMAD UR5, UR4, 0x180, URZ ;  /* 0x00000180040578a4 */ /* 0x000fc6000f8e023f */
[----:B------:R-:W-:Y:S01]  /*01b0*/  UMOV UR4, URZ ;  /* 0x0000003f00047c82 */ /* 0x000fe20008000000 */
[----:B------:R-:W-:-:S04]  /*01c0*/  UIADD3 UR18, UP0, UR5, UR22, URZ ;  /* 0x0000001605127290 */ /* 0x000fc8000ff1e03f */
[----:B------:R-:W-:Y:S01]  /*01d0*/  ULEA.HI.X.SX32 UR19, UR5, UR23, 0x1, UP0 ;  /* 0x0000001705137291 */ /* 0x000fe200080f0e3f */
[----:B---3--:R-:W-:Y:S11]  /*01e0*/  @P2 BRA `(.L_x_1) ;  /* 0x0000000000182947 */ /* 0x008ff60003800000 */
[----:B------:R-:W1:Y:S01]  /*01f0*/  LDS R3, [UR16+0x8] ;  /* 0x00000810ff037984 */ /* 0x000e620008000800 */
[----:B------:R-:W2:Y:S01]  /*0200*/  LDC.64 R12, c[0x0][0x210] ;  /* 0x00008400ff0c7b82 */ /* 0x000ea20000000a00 */
[----:B------:R-:W-:Y:S02]  /*0210*/  IMAD.MOV.U32 R4, RZ, RZ, 0x70 ;  /* 0x00000070ff047424 */ /* 0x000fe400078e00ff */
[----:B--2---:R2:W-:Y:S03]  /*0220*/  STS.64 [UR16], R12 ;  /* 0x0000000cff007988 */ /* 0x0045e60008000a10 */
[----:B-1----:R-:W-:-:S05]  /*0230*/  LOP3.LUT R3, R3, 0x10, R4, 0xd8, !PT ;  /* 0x0000001003037812 */ /* 0x002fca00078ed804 */
[----:B------:R2:W-:Y:S02]  /*0240*/  STS [UR16+0x8], R3 ;  /* 0x00000803ff007988 */ /* 0x0005e40008000810 */
.L_x_1:
[----:B------:R-:W-:Y:S05]  /*0250*/  BSYNC B0 ;  /* 0x0000000000007941 */ /* 0x000fea0003800000 */
.L_x_0:
[----:B------:R-:W-:Y:S04]  /*0260*/  BSSY B0, `(.L_x_2) ;  /* 0x000000a000007945 */ /* 0x000fe80003800000 */
[----:B------:R-:W-:Y:S05]  /*0270*/  @P2 BRA `(.L_x_3) ;  /* 0x0000000000202947 */ /* 0x000fea0003800000 */
[----:B--2---:R-:W1:Y:S01]  /*0280*/  LDS R3, [UR16+0x34] ;  /* 0x00003410ff037984 */ /* 0x004e620008000800 */
[----:B------:R-:W-:Y:S02]  /*0290*/  IMAD.MOV.U32 R4, RZ, RZ, 0x3f000000 ;  /* 0x3f000000ff047424 */ /* 0x000fe400078e00ff */
[----:B------:R-:W-:Y:S01]  /*02a0*/  @!P2 IMAD.MOV.U32 R5, RZ, RZ, 0x3f ;  /* 0x0000003fff05a424 */ /* 0x000fe200078e00ff */
[----:B------:R-:W2:Y:S02]  /*02b0*/  @!P2 LDS R10, [UR16+0x38] ;  /* 0x00003810ff0aa984 */ /* 0x000ea40008000800 */
[----:B-1----:R-:W-:Y:S02]  /*02c0*/  LOP3.LUT R3, R3, 0xff000000, R4, 0xb8, !PT ;  /* 0xff00000003037812 */ /* 0x002fe400078eb804 */
[----:B--2---:R-:W-:-:S03]  /*02d0*/  @!P2 LOP3.LUT R4, R10, 0xff, R5, 0xb8, !PT ;  /* 0x000000ff0a04a812 */ /* 0x004fc600078eb805 */
[----:B------:R1:W-:Y:S04]  /*02e0*/  STS [UR16+0x34], R3 ;  /* 0x00003403ff007988 */ /* 0x0003e80008000810 */
[----:B------:R1:W-:Y:S02]  /*02f0*/  @!P2 STS [UR16+0x38], R4 ;  /* 0x00003804ff00a988 */ /* 0x0003e40008000810 */
.L_x_3:
[----:B------:R-:W-:Y:S05]  /*0300*/  BSYNC B0 ;  /* 0x0000000000007941 */ /* 0x000fea0003800000 */
.L_x_2:
[----:B------:R-:W-:Y:S04]  /*0310*/  BSSY B0, `(.L_x_4) ;  /* 0x000000e000007945 */ /* 0x000fe80003800000 */
[----:B------:R-:W-:Y:S05]  /*0320*/  @P2 BRA `(.L_x_5) ;  /* 0x0000000000302947 */ /* 0x000fea0003800000 */
[----:B-1----:R-:W1:Y:S01]  /*0330*/  LDS R4, [UR16+0x34] ;  /* 0x00003410ff047984 */ /* 0x002e620008000800 */
[----:B--2---:R-:W2:Y:S03]  /*0340*/  LDC.64 R12, c[0x0][0x238] ;  /* 0x00008e00ff0c7b82 */ /* 0x004ea60000000a00 */
[----:B------:R-:W3:Y:S01]  /*0350*/  LDS R3, [UR16+0x1c] ;  /* 0x00001c10ff037984 */ /* 0x000ee20008000800 */
[C---:B--2---:R-:W-:Y:S01]  /*0360*/  SHF.L.U64.HI R10, R12.reuse, 0x1, R13 ;  /* 0x000000010c0a7819 */ /* 0x044fe2000001020d */
[----:B------:R-:W-:-:S03]  /*0370*/  IMAD.SHL.U32 R5, R12, 0x2, RZ ;  /* 0x000000020c057824 */ /* 0x000fc600078e00ff */
[--C-:B------:R-:W-:Y:S02]  /*0380*/  SHF.R.U32.HI R12, RZ, 0x4, R10.reuse ;  /* 0x00000004ff0c7819 */ /* 0x100fe4000001160a */
[----:B------:R-:W-:-:S05]  /*0390*/  SHF.R.U64 R5, R5, 0x4, R10 ;  /* 0x0000000405057819 */ /* 0x000fca000000120a */
[----:B------:R4:W-:Y:S01]  /*03a0*/  STS [UR16+0xc], R5 ;  /* 0x00000c05ff007988 */ /* 0x0009e20008000810 */
[----:B-1----:R-:W-:Y:S02]  /*03b0*/  LOP3.LUT R4, R4, 0x7, RZ, 0xb8, !PT ;  /* 0x0000000704047812 */ /* 0x002fe400078eb8ff */
[----:B---3--:R-:W-:-:S03]  /*03c0*/  LOP3.LUT R3, R3, 0xf, R12, 0xb8, !PT ;  /* 0x0000000f03037812 */ /* 0x008fc600078eb80c */
[----:B------:R4:W-:Y:S04]  /*03d0*/  STS [UR16+0x34], R4 ;  /* 0x00003404ff007988 */ /* 0x0009e80008000810 */
[----:B------:R4:W-:Y:S02]  /*03e0*/  STS [UR16+0x1c], R3 ;  /* 0x00001c03ff007988 */ /* 0x0009e40008000810 */
.L_x_5:
[----:B------:R-:W-:Y:S05]  /*03f0*/  BSYNC B0 ;  /* 0x0000000000007941 */ /* 0x000fea0003800000 */
.L_x_4:
[----:B------:R-:W-:Y:S04]  /*0400*/  BSSY B1, `(.L_x_6) ;  /* 0x000001a000017945 */ /* 0x000fe80003800000 */
[----:B------:R-:W-:Y:S04]  /*0410*/  BSSY B0, `(.L_x_7) ;  /* 0x0000015000007945 */ /* 0x000fe80003800000 */
[----:B------:R-:W-:Y:S05]  /*0420*/  @P2 BRA `(.L_x_8) ;  /* 0x0000000000202947 */ /* 0x000fea0003800000 */
[----:B-12-4-:R-:W1:Y:S02]  /*0430*/  LDS R3, [UR16+0x34] ;  /* 0x00003410ff037984 */ /* 0x016e640008000800 */
[----:B-1----:R-:W-:-:S05]  /*0440*/  LOP3.LUT R3, R3, 0x38, RZ, 0xb8, !PT ;  /* 0x0000003803037812 */ /* 0x002fca00078eb8ff */
[----:B------:R1:W-:Y:S01]  /*0450*/  STS [UR16+0x34], R3 ;  /* 0x00003403ff007988 */ /* 0x0003e20008000810 */
[----:B------:R-:W-:Y:S05]  /*0460*/  @P2 BRA `(.L_x_9) ;  /* 0x0000000000202947 */ /* 0x000fea0003800000 */
[----:B-1----:R-:W1:Y:S01]  /*0470*/  LDS R3, [UR16+0x8] ;  /* 0x00000810ff037984 */ /* 0x002e620008000800 */
[----:B------:R-:W-:-:S05]  /*0480*/  IMAD.MOV.U32 R4, RZ, RZ, 0x780 ;  /* 0x00000780ff047424 */ /* 0x000fca00078e00ff */
[----:B-1----:R-:W-:-:S05]  /*0490*/  LOP3.LUT R3, R3, 0x300, R4, 0xd8, !PT ;  /* 0x0000030003037812 */ /* 0x002fca00078ed804 */
[----:B------:R3:W-:Y:S02]  /*04a0*/  STS [UR16+0x8], R3 ;  /* 0x00000803ff007988 */ /* 0x0007e40008000810 */
.L_x_8:
[----:B------:R-:W-:Y:S05]  /*04b0*/  @P2 BRA `(.L_x_10) ;  /* 0x0000000000282947 */ /* 0x000fea0003800000 */
[----:B-1234-:R-:W1:Y:S02]  /*04c0*/  LDS R3, [UR16+0x8] ;  /* 0x00000810ff037984 */ /* 0x01ee640008000800 */
[----:B-1----:R-:W-:-:S05]  /*04d0*/  LOP3.LUT R3, R3, 0x1800, RZ, 0xb8, !PT ;  /* 0x0000180003037812 */ /* 0x002fca00078eb8ff */
[----:B------:R2:W-:Y:S02]  /*04e0*/  STS [UR16+0x8], R3 ;  /* 0x00000803ff007988 */ /* 0x0005e40008000810 */
.L_x_9:
[----:B------:R-:W-:Y:S05]  /*04f0*/  @P2 BREAK B0 ;  /* 0x0000000000002942 */ /* 0x000fea0003800000 */
[----:B------:R-:W-:Y:S05]  /*0500*/  @P2 BRA `(.L_x_11) ;  /* 0x0000000000242947 */ /* 0x000fea0003800000 */
[----:B------:R-:W3:Y:S01]  /*0510*/  LDS R4, [UR16+0x8] ;  /* 0x00000810ff047984 */ /* 0x000ee20008000800 */
[----:B-12---:R-:W-:-:S05]  /*0520*/  IMAD.MOV.U32 R3, RZ, RZ, 0x6000 ;  /* 0x00006000ff037424 */ /* 0x006fca00078e00ff */
[----:B---3--:R-:W-:-:S04]  /*0530*/  LOP3.LUT R3, R4, 0x6000, R3, 0xd8, !PT ;  /* 0x0000600004037812 */ /* 0x008fc800078ed803 */
[----:B------:R-:W-:-:S05]  /*0540*/  LOP3.LUT R3, R3, 0x400000, RZ, 0xb8, !PT ;  /* 0x0040000003037812 */ /* 0x000fca00078eb8ff */
[----:B------:R5:W-:Y:S02]  /*0550*/  STS [UR16+0x8], R3 ;  /* 0x00000803ff007988 */ /* 0x000be40008000810 */
.L_x_10:
[----:B------:R-:W-:Y:S05]  /*0560*/  BSYNC B0 ;  /* 0x0000000000007941 */ /* 0x000fea0003800000 */
.L_x_7:
[----:B-12345:R-:W1:Y:S02]  /*0570*/  @!P2 LDS R3, [UR16+0x8] ;  /* 0x00000810ff03a984 */ /* 0x03ee640008000800 */
[----:B-1----:R-:W-:-:S05]  /*0580*/  @!P2 LOP3.LUT R3, R3, 0x8000, RZ, 0xb8, !PT ;  /* 0x000080000303a812 */ /* 0x002fca00078eb8ff */
[----:B------:R3:W-:Y:S02]  /*0590*/  @!P2 STS [UR16+0x8], R3 ;  /* 0x00000803ff00a988 */ /* 0x0007e40008000810 */
.L_x_11:
[----:B------:R-:W-:Y:S05]  /*05a0*/  BSYNC B1 ;  /* 0x0000000000017941 */ /* 0x000fea0003800000 */
.L_x_6:
[----:B------:R-:W-:Y:S05]  /*05b0*/  WARPSYNC.ALL ;  /* 0x0000000000007948 */ /* 0x000fea0003800000 */
[----:B------:R-:W-:Y:S05]  /*05c0*/  @P0 BRA `(.L_x_12) ;  /* 0x0000000000280947 */ /* 0x000fea0003800000 */
[----:B-123--:R-:W1:Y:S01]  /*05d0*/  S2R R3, SR_LANEID ;  /* 0x0000000000037919 */ /* 0x00ee620000000000 */
[----:B------:R-:W-:Y:S05]  /*05e0*/  WARPSYNC.ALL ;  /* 0x0000000000007948 */ /* 0x000fea0003800000 */
[----:B-1----:R-:W-:-:S05]  /*05f0*/  IMAD.SHL.U32 R3, R3, 0x4, RZ ;  /* 0x0000000403037824 */ /* 0x002fca00078e00ff */
[----:B------:R-:W1:Y:S01]  /*0600*/  LDS R7, [R3+UR16] ;  /* 0x0000001003077984 */ /* 0x000e620008000800 */
[----:B------:R-:W-:-:S05]  /*0610*/  IADD3 R4, P1, R3, UR18, RZ ;  /* 0x0000001203047c10 */ /* 0x000fca000ff3e0ff */
[----:B------:R-:W-:-:S05]  /*0620*/  IMAD.X R5, RZ, RZ, UR19, P1 ;  /* 0x00000013ff057e24 */ /* 0x000fca00088e06ff */
[----:B-1----:R4:W5:Y:S01]  /*0630*/  ATOMG.E.EXCH.STRONG.GPU PT, RZ, [R4], R7 ;  /* 0x0000000704ff73a8 */ /* 0x00296200041ee100 */
[----:B------:R-:W-:-:S04]  /*0640*/  DEPBAR {5,4,3,2,1,0} ;  /* 0x0000003f0000791a */ /* 0x000fc80000000000 */
[----:B------:R4:W-:Y:S01]  /*0650*/  UTMACCTL.IV [UR18] ;  /* 0x00000000120079b9 */ /* 0x0009e20008000000 */
[----:B------:R-:W-:Y:S01]  /*0660*/  NOP ;  /* 0x0000000000007918 */ /* 0x000fe20000000000 */
.L_x_12:
[----:B------:R-:W-:Y:S05]  /*0670*/  @P0 BRA `(.L_x_13) ;  /* 0x00000000000c0947 */ /* 0x000fea0003800000 */
[----:B------:R0:W-:Y:S01]  /*0680*/  UTMACMDFLUSH ;  /* 0x00000000000079b7 */ /* 0x0001e20000000000 */
[----:B------:R-:W-:Y:S05]  /*0690*/  @P0 BRA `(.L_x_13) ;  /* 0x0000000000040947 */ /* 0x000fea0003800000 */
[----:B------:R-:W-:-:S04]  /*06a0*/  DEPBAR.LE SB0, 0x0 ;  /* 0x000080000000791a */ /* 0x000fc80000000000 */
.L_x_13:
[----:B------:R-:W-:Y:S05]  /*06b0*/  WARPSYNC.ALL ;  /* 0x0000000000007948 */ /* 0x000fea0003800000 */
[----:B-----5:R-:W-:Y:S06]  /*06c0*/  BAR.SYNC.DEFER_BLOCKING 0x0 ;  /* 0x0000000000007b1d */ /* 0x020fec0000010000 */
[----:B------:R-:W-:Y:S02]  /*06d0*/  BSSY B1, `(.L_x_14) ;  /* 0x000000b000017945 */ /* 0x000fe40003800000 */
[----:B------:R-:W-:Y:S06]  /*06e0*/  BAR.SYNC.DEFER_BLOCKING 0x0 ;  /* 0x0000000000007b1d */ /* 0x000fec0000010000 */
[----:B------:R5:W-:Y:S01]  /*06f0*/  @!P0 STS [R11], RZ ;  /* 0x000000ff0b008388 */ /* 0x000be20000000800 */
[----:B------:R-:W-:Y:S01]  /*0700*/  NOP ;  /* 0x0000000000007918 */ /* 0x000fe20000000000 */
[----:B------:R-:W-:Y:S05]  /*0710*/  @P2 BRA `(.L_x_15) ;  /* 0x0000000000182947 */ /* 0x000fea0003800000 */
[----:B-123--:R-:W1:Y:S01]  /*0720*/  LDS R3, [UR16+0x8] ;  /* 0x00000810ff037984 */ /* 0x00ee620008000800 */
[----:B------:R-:W2:Y:S01]  /*0730*/  LDC.64 R12, c[0x0][0x218] ;  /* 0x00008600ff0c7b82 */ /* 0x000ea20000000a00 */
[----:B----4-:R-:W-:Y:S02]  /*0740*/  IMAD.MOV.U32 R4, RZ, RZ, 0x70 ;  /* 0x00000070ff047424 */ /* 0x010fe400078e00ff */
[----:B--2---:R2:W-:Y:S03]  /*0750*/  STS.64 [UR16], R12 ;  /* 0x0000000cff007988 */ /* 0x0045e60008000a10 */
[----:B-1----:R-:W-:-:S05]  /*0760*/  LOP3.LUT R3, R3, 0x10, R4, 0xd8, !PT ;  /* 0x0000001003037812 */ /* 0x002fca00078ed804 */
[----:B------:R2:W-:Y:S02]  /*0770*/  STS [UR16+0x8], R3 ;  /* 0x00000803ff007988 */ /* 0x0005e40008000810 */
.L_x_15:
[----:B----4-:R-:W-:Y:S05]  /*0780*/  BSYNC B1 ;  /* 0x0000000000017941 */ /* 0x010fea0003800000 */
.L_x_14:
[----:B------:R-:W-:Y:S04]  /*0790*/  BSSY B2, `(.L_x_16) ;  /* 0x000000f000027945 */ /* 0x000fe80003800000 */
[----:B------:R-:W-:Y:S04]  /*07a0*/  BSSY B1, `(.L_x_17) ;  /* 0x000000c000017945 */ /* 0x000fe80003800000 */
[----:B------:R-:W-:Y:S05]  /*07b0*/  @P2 BRA `(.L_x_18) ;  /* 0x0000000000282947 */ /* 0x000fea0003800000 */
[----:B-123--:R-:W1:Y:S01]  /*07c0*/  LDS R3, [UR16+0x34] ;  /* 0x00003410ff037984 */ /* 0x00ee620008000800 */
[----:B------:R-:W-:Y:S01]  /*07d0*/  IMAD.MOV.U32 R4, RZ, RZ, 0x3f000000 ;  /* 0x3f000000ff047424 */ /* 0x000fe200078e00ff */
[----:B------:R-:W-:Y:S05]  /*07e0*/  @P2 BREAK B1 ;  /* 0x0000000000012942 */ /* 0x000fea0003800000 */
[----:B-1----:R-:W-:-:S05]  /*07f0*/  LOP3.LUT R3, R3, 0xff000000, R4, 0xb8, !PT ;  /* 0xff00000003037812 */ /* 0x002fca00078eb804 */
[----:B------:R1:W-:Y:S01]  /*0800*/  STS [UR16+0x34], R3 ;  /* 0x00003403ff007988 */ /* 0x0003e20008000810 */
[----:B------:R-:W-:Y:S05]  /*0810*/  @P2 BRA `(.L_x_19) ;  /* 0x0000000000182947 */ /* 0x000fea0003800000 */
[----:B------:R-:W2:Y:S01]  /*0820*/  LDS R4, [UR16+0x38] ;  /* 0x00003810ff047984 */ /* 0x000ea20008000800 */
[----:B-1----:R-:W-:-:S05]  /*0830*/  IMAD.MOV.U32 R3, RZ, RZ, 0x7f ;  /* 0x0000007fff037424 */ /* 0x002fca00078e00ff */
[----:B--2---:R-:W-:-:S05]  /*0840*/  LOP3.LUT R3, R4, 0xff, R3, 0xb8, !PT ;  /* 0x000000ff04037812 */ /* 0x004fca00078eb803 */
[----:B------:R4:W-:Y:S02]  /*0850*/  STS [UR16+0x38], R3 ;  /* 0x00003803ff007988 */ /* 0x0009e40008000810 */
.L_x_18:
[----:B------:R-:W-:Y:S05]  /*0860*/  BSYNC B1 ;  /* 0x0000000000017941 */ /* 0x000fea0003800000 */
.L_x_17:
[----:B------:R1:W-:Y:S02]  /*0870*/  @!P2 STS [UR16+0x20], R9 ;  /* 0x00002009ff00a988 */ /* 0x0003e40008000810 */
.L_x_19:
[----:B------:R-:W-:Y:S05]  /*0880*/  BSYNC B2 ;  /* 0x0000000000027941 */ /* 0x000fea0003800000 */
.L_x_16:
[----:B------:R-:W-:Y:S05]  /*0890*/  WARPSYNC.ALL ;  /* 0x0000000000007948 */ /* 0x000fea0003800000 */
[----:B-1234-:R-:W1:Y:S01]  /*08a0*/  LDC R3, c[0x0][0x22c] ;  /* 0x00008b00ff037b82 */ /* 0x01ee620000000800 */
[----:B------:R-:W-:Y:S01]  /*08b0*/  BSSY B2, `(.L_x_20) ;  /* 0x0000010000027945 */ /* 0x000fe20003800000 */
[----:B-1----:R-:W-:-:S05]  /*08c0*/  VIADD R3, R3, 0xffffffff ;  /* 0xffffffff03037836 */ /* 0x002fca0000000000 */
[----:B------:R1:W-:Y:S01]  /*08d0*/  @!P2 STS [UR16+0x24], R3 ;  /* 0x00002403ff00a988 */ /* 0x0003e20008000810 */
[----:B------:R-:W-:Y:S05]  /*08e0*/  @P2 BRA `(.L_x_21) ;  /* 0x0000000000302947 */ /* 0x000fea0003800000 */
[----:B------:R-:W2:Y:S01]  /*08f0*/  LDS R5, [UR16+0x34] ;  /* 0x00003410ff057984 */ /* 0x000ea20008000800 */
[----:B------:R-:W3:Y:S03]  /*0900*/  LDC.64 R12, c[0x0][0x240] ;  /* 0x00009000ff0c7b82 */ /* 0x000ee60000000a00 */
[----:B------:R-:W4:Y:S01]  /*0910*/  LDS R4, [UR16+0x1c] ;  /* 0x00001c10ff047984 */ /* 0x000f220008000800 */
[C---:B---3--:R-:W-:Y:S01]  /*0920*/  SHF.L.U64.HI R10, R12.reuse, 0x1, R13 ;  /* 0x000000010c0a7819 */ /* 0x048fe2000001020d */
[----:B------:R-:W-:-:S03]  /*0930*/  IMAD.SHL.U32 R7, R12, 0x2, RZ ;  /* 0x000000020c077824 */ /* 0x000fc600078e00ff */
[--C-:B------:R-:W-:Y:S02]  /*0940*/  SHF.R.U32.HI R9, RZ, 0x4, R10.reuse ;  /* 0x00000004ff097819 */ /* 0x100fe4000001160a */
[----:B------:R-:W-:-:S05]  /*0950*/  SHF.R.U64 R7, R7, 0x4, R10 ;  /* 0x0000000407077819 */ /* 0x000fca000000120a */
[----:B------:R3:W-:Y:S01]  /*0960*/  STS [UR16+0xc], R7 ;  /* 0x00000c07ff007988 */ /* 0x0007e20008000810 */
[----:B--2---:R-:W-:Y:S02]  /*0970*/  LOP3.LUT R5, R5, 0x7, RZ, 0xb8, !PT ;  /* 0x0000000705057812 */ /* 0x004fe400078eb8ff */
[----:B----4-:R-:W-:-:S03]  /*0980*/  LOP3.LUT R4, R4, 0xf, R9, 0xb8, !PT ;  /* 0x0000000f04047812 */ /* 0x010fc600078eb809 */
[----:B------:R3:W-:Y:S04]  /*0990*/  STS [UR16+0x34], R5 ;  /* 0x00003405ff007988 */ /* 0x0007e80008000810 */
[----:B------:R3:W-:Y:S02]  /*09a0*/  STS [UR16+0x1c], R4 ;  /* 0x00001c04ff007988 */ /* 0x0007e40008000810 */
.L_x_21:
[----:B------:R-:W-:Y:S05]  /*09b0*/  BSYNC B2 ;  /* 0x0000000000027941 */ /* 0x000fea0003800000 */
.L_x_20:
[----:B------:R-:W-:Y:S04]  /*09c0*/  BSSY B3, `(.L_x_22) ;  /* 0x000001a000037945 */ /* 0x000fe80003800000 */
[----:B------:R-:W-:Y:S04]  /*09d0*/  BSSY B2, `(.L_x_23) ;  /* 0x0000015000027945 */ /* 0x000fe80003800000 */
[----:B------:R-:W-:Y:S05]  /*09e0*/  @P2 BRA `(.L_x_24) ;  /* 0x0000000000202947 */ /* 0x000fea0003800000 */
[----:B---3--:R-:W2:Y:S02]  /*09f0*/  LDS R4, [UR16+0x34] ;  /* 0x00003410ff047984 */ /* 0x008ea40008000800 */
[----:B--2---:R-:W-:-:S05]  /*0a00*/  LOP3.LUT R4, R4, 0x38, RZ, 0xb8, !PT ;  /* 0x0000003804047812 */ /* 0x004fca00078eb8ff */
[----:B------:R2:W-:Y:S01]  /*0a10*/  STS [UR16+0x34], R4 ;  /* 0x00003404ff007988 */ /* 0x0005e20008000810 */
[----:B------:R-:W-:Y:S05]  /*0a20*/  @P2 BRA `(.L_x_25) ;  /* 0x0000000000202947 */ /* 0x000fea0003800000 */
[----:B--2---:R-:W2:Y:S01]  /*0a30*/  LDS R4, [UR16+0x8] ;  /* 0x00000810ff047984 */ /* 0x004ea20008000800 */
[----:B------:R-:W-:-:S05]  /*0a40*/  IMAD.MOV.U32 R5, RZ, RZ, 0x780 ;  /* 0x00000780ff057424 */ /* 0x000fca00078e00ff */
[----:B--2---:R-:W-:-:S05]  /*0a50*/  LOP3.LUT R4, R4, 0x300, R5, 0xd8, !PT ;  /* 0x0000030004047812 */ /* 0x004fca00078ed805 */
[----:B------:R2:W-:Y:S02]  /*0a60*/  STS [UR16+0x8], R4 ;  /* 0x00000804ff007988 */ /* 0x0005e40008000810 */
.L_x_24:
[----:B------:R-:W-:Y:S05]  /*0a70*/  @P2 BRA `(.L_x_26) ;  /* 0x0000000000282947 */ /* 0x000fea0003800000 */
[----:B--23--:R-:W2:Y:S02]  /*0a80*/  LDS R4, [UR16+0x8] ;  /* 0x00000810ff047984 */ /* 0x00cea40008000800 */
[----:B--2---:R-:W-:-:S05]  /*0a90*/  LOP3.LUT R4, R4, 0x1800, RZ, 0xb8, !PT ;  /* 0x0000180004047812 */ /* 0x004fca00078eb8ff */
[----:B------:R3:W-:Y:S02]  /*0aa0*/  STS [UR16+0x8], R4 ;  /* 0x00000804ff007988 */ /* 0x0007e40008000810 */
.L_x_25:
[----:B------:R-:W-:Y:S05]  /*0ab0*/  @P2 BREAK B2 ;  /* 0x0000000000022942 */ /* 0x000fea0003800000 */
[----:B------:R-:W-:Y:S05]  /*0ac0*/  @P2 BRA `(.L_x_27) ;  /* 0x0000000000242947 */ /* 0x000fea0003800000 */
[----:B--23--:R-:W2:Y:S01]  /*0ad0*/  LDS R4, [UR16+0x8] ;  /* 0x00000810ff047984 */ /* 0x00cea20008000800 */
[----:B------:R-:W-:-:S05]  /*0ae0*/  IMAD.MOV.U32 R5, RZ, RZ, 0x6000 ;  /* 0x00006000ff057424 */ /* 0x000fca00078e00ff */
[----:B--2---:R-:W-:-:S04]  /*0af0*/  LOP3.LUT R4, R4, 0x6000, R5, 0xd8, !PT ;  /* 0x0000600004047812 */ /* 0x004fc800078ed805 */
[----:B------:R-:W-:-:S05]  /*0b00*/  LOP3.LUT R4, R4, 0x400000, RZ, 0xb8, !PT ;  /* 0x0040000004047812 */ /* 0x000fca00078eb8ff */
[----:B------:R4:W-:Y:S02]  /*0b10*/  STS [UR16+0x8], R4 ;  /* 0x00000804ff007988 */ /* 0x0009e40008000810 */
.L_x_26:
[----:B------:R-:W-:Y:S05]  /*0b20*/  BSYNC B2 ;  /* 0x0000000000027941 */ /* 0x000fea0003800000 */
.L_x_23:
[----:B--234-:R-:W2:Y:S02]  /*0b30*/  @!P2 LDS R4, [UR16+0x8] ;  /* 0x00000810ff04a984 */ /* 0x01cea40008000800 */
[----:B--2---:R-:W-:-:S05]  /*0b40*/  @!P2 LOP3.LUT R4, R4, 0x8000, RZ, 0xb8, !PT ;  /* 0x000080000404a812 */ /* 0x004fca00078eb8ff */
[----:B------:R4:W-:Y:S02]  /*0b50*/  @!P2 STS [UR16+0x8], R4 ;  /* 0x00000804ff00a988 */ /* 0x0009e40008000810 */
.L_x_27:
[----:B------:R-:W-:Y:S05]  /*0b60*/  BSYNC B3 ;  /* 0x0000000000037941 */ /* 0x000fea0003800000 */
.L_x_22:
[----:B------:R-:W-:Y:S05]  /*0b70*/  WARPSYNC.ALL ;  /* 0x0000000000007948 */ /* 0x000fea0003800000 */
[----:B------:R-:W-:-:S04]  /*0b80*/  UIADD3 UR21, UR5, 0x80, URZ ;  /* 0x0000008005157890 */ /* 0x000fc8000fffe03f */
[----:B------:R-:W-:-:S04]  /*0b90*/  UIADD3 UR20, UP0, UR21, UR22, URZ ;  /* 0x0000001615147290 */ /* 0x000fc8000ff1e03f */
[----:B------:R-:W-:Y:S01]  /*0ba0*/  ULEA.HI.X.SX32 UR21, UR21, UR23, 0x1, UP0 ;  /* 0x0000001715157291 */ /* 0x000fe200080f0e3f */
[----:B------:R-:W-:Y:S11]  /*0bb0*/  @P0 BRA `(.L_x_28) ;  /* 0x0000000000280947 */ /* 0x000ff60003800000 */
[----:B--234-:R-:W2:Y:S01]  /*0bc0*/  S2R R4, SR_LANEID ;  /* 0x0000000000047919 */ /* 0x01cea20000000000 */
[----:B------:R-:W-:Y:S05]  /*0bd0*/  WARPSYNC.ALL ;  /* 0x0000000000007948 */ /* 0x000fea0003800000 */
[----:B--2---:R-:W-:-:S05]  /*0be0*/  IMAD.SHL.U32 R9, R4, 0x4, RZ ;  /* 0x0000000404097824 */ /* 0x004fca00078e00ff */
[----:B------:R-:W2:Y:S01]  /*0bf0*/  LDS R7, [R9+UR16] ;  /* 0x0000001009077984 */ /* 0x000ea20008000800 */
[----:B------:R-:W-:-:S05]  /*0c00*/  IADD3 R4, P1, R9, UR20, RZ ;  /* 0x0000001409047c10 */ /* 0x000fca000ff3e0ff */
[----:B------:R-:W-:-:S05]  /*0c10*/  IMAD.X R5, RZ, RZ, UR21, P1 ;  /* 0x00000015ff057e24 */ /* 0x000fca00088e06ff */
[----:B--2---:R2:W3:Y:S01]  /*0c20*/  ATOMG.E.EXCH.STRONG.GPU PT, RZ, [R4], R7 ;  /* 0x0000000704ff73a8 */ /* 0x0044e200041ee100 */
[----:B------:R-:W-:-:S04]  /*0c30*/  DEPBAR {5,4,3,2,1,0} ;  /* 0x0000003f0000791a */ /* 0x000fc80000000000 */
[----:B------:R2:W-:Y:S01]  /*0c40*/  UTMACCTL.IV [UR20] ;  /* 0x00000000140079b9 */ /* 0x0005e20008000000 */
[----:B------:R-:W-:Y:S01]  /*0c50*/  NOP ;  /* 0x0000000000007918 */ /* 0x000fe20000000000 */
.L_x_28:
[----:B------:R-:W-:Y:S05]  /*0c60*/  @P0 BRA `(.L_x_29) ;  /* 0x00000000000c0947 */ /* 0x000fea0003800000 */
[----:B------:R0:W-:Y:S01]  /*0c70*/  UTMACMDFLUSH ;  /* 0x00000000000079b7 */ /* 0x0001e20000000000 */
[----:B------:R-:W-:Y:S05]  /*0c80*/  @P0 BRA `(.L_x_29) ;  /* 0x0000000000040947 */ /* 0x000fea0003800000 */
[----:B------:R-:W-:-:S04]  /*0c90*/  DEPBAR.LE SB0, 0x0 ;  /* 0x000080000000791a */ /* 0x000fc80000000000 */
.L_x_29:
[----:B------:R-:W-:Y:S05]  /*0ca0*/  WARPSYNC.ALL ;  /* 0x0000000000007948 */ /* 0x000fea0003800000 */
[----:B---3--:R-:W-:Y:S06]  /*0cb0*/  BAR.SYNC.DEFER_BLOCKING 0x0 ;  /* 0x0000000000007b1d */ /* 0x008fec0000010000 */
[----:B------:R-:W-:Y:S02]  /*0cc0*/  BSSY B3, `(.L_x_30) ;  /* 0x000000b000037945 */ /* 0x000fe40003800000 */
[----:B------:R-:W-:Y:S06]  /*0cd0*/  BAR.SYNC.DEFER_BLOCKING 0x0 ;  /* 0x0000000000007b1d */ /* 0x000fec0000010000 */
[----:B------:R3:W-:Y:S01]  /*0ce0*/  @!P0 STS [R11], RZ ;  /* 0x000000ff0b008388 */ /* 0x0007e20000000800 */
[----:B------:R-:W-:Y:S01]  /*0cf0*/  NOP ;  /* 0x0000000000007918 */ /* 0x000fe20000000000 */
[----:B------:R-:W-:Y:S05]  /*0d00*/  @P2 BRA `(.L_x_31) ;  /* 0x0000000000182947 */ /* 0x000fea0003800000 */
[----:B--2-4-:R-:W2:Y:S01]  /*0d10*/  LDS R4, [UR16+0x8] ;  /* 0x00000810ff047984 */ /* 0x014ea20008000800 */
[----:B---3-5:R-:W3:Y:S01]  /*0d20*/  LDC.64 R10, c[0x0][0x220] ;  /* 0x00008800ff0a7b82 */ /* 0x028ee20000000a00 */
[----:B------:R-:W-:Y:S02]  /*0d30*/  IMAD.MOV.U32 R5, RZ, RZ, 0x70 ;  /* 0x00000070ff057424 */ /* 0x000fe400078e00ff */
[----:B---3--:R3:W-:Y:S03]  /*0d40*/  STS.64 [UR16], R10 ;  /* 0x0000000aff007988 */ /* 0x0087e60008000a10 */
[----:B--2---:R-:W-:-:S05]  /*0d50*/  LOP3.LUT R4, R4, 0x10, R5, 0xd8, !PT ;  /* 0x0000001004047812 */ /* 0x004fca00078ed805 */
[----:B------:R3:W-:Y:S02]  /*0d60*/  STS [UR16+0x8], R4 ;  /* 0x00000804ff007988 */ /* 0x0007e40008000810 */
.L_x_31:
[----:B--2---:R-:W-:Y:S05]  /*0d70*/  BSYNC B3 ;  /* 0x0000000000037941 */ /* 0x004fea0003800000 */
.L_x_30:
[----:B------:R-:W-:Y:S04]  /*0d80*/  BSSY B4, `(.L_x_32) ;  /* 0x0000011000047945 */ /* 0x000fe80003800000 */
[----:B------:R-:W-:Y:S04]  /*0d90*/  BSSY B3, `(.L_x_33) ;  /* 0x000000e000037945 */ /* 0x000fe80003800000 */
[----:B------:R-:W-:Y:S05]  /*0da0*/  @P2 BRA `(.L_x_34) ;  /* 0x0000000000242947 */ /* 0x000fea0003800000 */
[----:B---34-:R-:W2:Y:S01]  /*0db0*/  LDS R4, [UR16+0x34] ;  /* 0x00003410ff047984 */ /* 0x018ea20008000800 */
[----:B------:R-:W-:-:S05]  /*0dc0*/  IMAD.MOV.U32 R5, RZ, RZ, 0x3f000000 ;  /* 0x3f000000ff057424 */ /* 0x000fca00078e00ff */
[----:B--2---:R-:W-:-:S05]  /*0dd0*/  LOP3.LUT R4, R4, 0xff000000, R5, 0xb8, !PT ;  /* 0xff00000004047812 */ /* 0x004fca00078eb805 */
[----:B------:R2:W-:Y:S01]  /*0de0*/  STS [UR16+0x34], R4 ;  /* 0x00003404ff007988 */ /* 0x0005e20008000810 */
[----:B------:R-:W-:Y:S05]  /*0df0*/  @P2 BRA `(.L_x_35) ;  /* 0x00000000001c2947 */ /* 0x000fea0003800000 */
[----:B--2---:R-:W2:Y:S01]  /*0e00*/  LDS R4, [UR16+0x38] ;  /* 0x00003810ff047984 */ /* 0x004ea20008000800 */
[----:B------:R-:W-:-:S05]  /*0e10*/  IMAD.MOV.U32 R5, RZ, RZ, 0x3f ;  /* 0x0000003fff057424 */ /* 0x000fca00078e00ff */
[----:B--2---:R-:W-:-:S05]  /*0e20*/  LOP3.LUT R4, R4, 0xff, R5, 0xb8, !PT ;  /* 0x000000ff04047812 */ /* 0x004fca00078eb805 */
[----:B------:R2:W-:Y:S02]  /*0e30*/  STS [UR16+0x38], R4 ;  /* 0x00003804ff007988 */ /* 0x0005e40008000810 */
.L_x_34:
[----:B------:R-:W-:Y:S05]  /*0e40*/  @P2 BREAK B3 ;  /* 0x0000000000032942 */ /* 0x000fea0003800000 */
[----:B------:R-:W-:Y:S05]  /*0e50*/  @P2 BRA `(.L_x_36) ;  /* 0x00000000000c2947 */ /* 0x000fea0003800000 */
[----:B------:R1:W-:Y:S02]  /*0e60*/  STS [UR16+0x20], R3 ;  /* 0x00002003ff007988 */ /* 0x0003e40008000810 */
.L_x_35:
[----:B------:R-:W-:Y:S05]  /*0e70*/  BSYNC B3 ;  /* 0x0000000000037941 */ /* 0x000fea0003800000 */
.L_x_33:
[----:B------:R1:W-:Y:S02]  /*0e80*/  @!P2 STS [UR16+0x24], R2 ;  /* 0x00002402ff00a988 */ /* 0x0003e40008000810 */
.L_x_36:
[----:B------:R-:W-:Y:S05]  /*0e90*/  BSYNC B4 ;  /* 0x0000000000047941 */ /* 0x000fea0003800000 */
.L_x_32:
[----:B------:R-:W-:Y:S05]  /*0ea0*/  WARPSYNC.ALL ;  /* 0x0000000000007948 */ /* 0x000fea0003800000 */
[----:B------:R-:W-:Y:S04]  /*0eb0*/  BSSY B4, `(.L_x_37) ;  /* 0x000000e000047945 */ /* 0x000fe80003800000 */
[----:B------:R-:W-:Y:S05]  /*0ec0*/  @P2 BRA `(.L_x_38) ;  /* 0x0000000000302947 */ /* 0x000fea0003800000 */
[----:B-1----:R-:W1:Y:S01]  /*0ed0*/  LDS R3, [UR16+0x34] ;  /* 0x00003410ff037984 */ /* 0x002e620008000800 */
[----:B--234-:R-:W2:Y:S03]  /*0ee0*/  LDC.64 R4, c[0x0][0x248] ;  /* 0x00009200ff047b82 */ /* 0x01cea60000000a00 */
        /* <DEDUP_REMOVED lines=10> */
.L_x_38:
[----:B------:R-:W-:Y:S05]  /*0f90*/  BSYNC B4 ;  /* 0x0000000000047941 */ /* 0x000fea0003800000 */
.L_x_37:
[----:B------:R-:W-:Y:S04]  /*0fa0*/  BSSY B4, `(.L_x_39) ;  /* 0x000001a000047945 */ /* 0x000fe80003800000 */
[----:B------:R-:W-:Y:S04]  /*0fb0*/  BSSY B5, `(.L_x_40) ;  /* 0x0000015000057945 */ /* 0x000fe80003800000 */
[----:B------:R-:W-:Y:S05]  /*0fc0*/  @P2 BRA `(.L_x_41) ;  /* 0x0000000000202947 */ /* 0x000fea0003800000 */
[----:B-12---:R-:W1:Y:S02]  /*0fd0*/  LDS R2, [UR16+0x34] ;  /* 0x00003410ff027984 */ /* 0x006e640008000800 */
[----:B-1----:R-:W-:-:S05]  /*0fe0*/  LOP3.LUT R2, R2, 0x38, RZ, 0xb8, !PT ;  /* 0x0000003802027812 */ /* 0x002fca00078eb8ff */
[----:B------:R1:W-:Y:S01]  /*0ff0*/  STS [UR16+0x34], R2 ;  /* 0x00003402ff007988 */ /* 0x0003e20008000810 */
[----:B------:R-:W-:Y:S05]  /*1000*/  @P2 BRA `(.L_x_42) ;  /* 0x0000000000202947 */ /* 0x000fea0003800000 */
[----:B-1----:R-:W1:Y:S01]  /*1010*/  LDS R2, [UR16+0x8] ;  /* 0x00000810ff027984 */ /* 0x002e620008000800 */
[----:B------:R-:W-:-:S05]  /*1020*/  IMAD.MOV.U32 R3, RZ, RZ, 0x780 ;  /* 0x00000780ff037424 */ /* 0x000fca00078e00ff */
[----:B-1----:R-:W-:-:S05]  /*1030*/  LOP3.LUT R2, R2, 0x300, R3, 0xd8, !PT ;  /* 0x0000030002027812 */ /* 0x002fca00078ed803 */
[----:B------:R1:W-:Y:S02]  /*1040*/  STS [UR16+0x8], R2 ;  /* 0x00000802ff007988 */ /* 0x0003e40008000810 */
.L_x_41:
[----:B------:R-:W-:Y:S05]  /*1050*/  @P2 BRA `(.L_x_43) ;  /* 0x0000000000282947 */ /* 0x000fea0003800000 */
[----:B-12---:R-:W1:Y:S02]  /*1060*/  LDS R2, [UR16+0x8] ;  /* 0x00000810ff027984 */ /* 0x006e640008000800 */
[----:B-1----:R-:W-:-:S05]  /*1070*/  LOP3.LUT R2, R2, 0x1800, RZ, 0xb8, !PT ;  /* 0x0000180002027812 */ /* 0x002fca00078eb8ff */
[----:B------:R2:W-:Y:S02]  /*1080*/  STS [UR16+0x8], R2 ;  /* 0x00000802ff007988 */ /* 0x0005e40008000810 */
.L_x_42:
[----:B------:R-:W-:Y:S05]  /*1090*/  @P2 BREAK B5 ;  /* 0x0000000000052942 */ /* 0x000fea0003800000 */
[----:B------:R-:W-:Y:S05]  /*10a0*/  @P2 BRA `(.L_x_44) ;  /* 0x0000000000242947 */ /* 0x000fea0003800000 */
[----:B-12---:R-:W1:Y:S01]  /*10b0*/  LDS R2, [UR16+0x8] ;  /* 0x00000810ff027984 */ /* 0x006e620008000800 */
[----:B------:R-:W-:-:S05]  /*10c0*/  IMAD.MOV.U32 R3, RZ, RZ, 0x6000 ;  /* 0x00006000ff037424 */ /* 0x000fca00078e00ff */
[----:B-1----:R-:W-:-:S04]  /*10d0*/  LOP3.LUT R2, R2, 0x6000, R3, 0xd8, !PT ;  /* 0x0000600002027812 */ /* 0x002fc800078ed803 */
[----:B------:R-:W-:-:S05]  /*10e0*/  LOP3.LUT R2, R2, 0x400000, RZ, 0xb8, !PT ;  /* 0x0040000002027812 */ /* 0x000fca00078eb8ff */
[----:B------:R1:W-:Y:S02]  /*10f0*/  STS [UR16+0x8], R2 ;  /* 0x00000802ff007988 */ /* 0x0003e40008000810 */
.L_x_43:
[----:B------:R-:W-:Y:S05]  /*1100*/  BSYNC B5 ;  /* 0x0000000000057941 */ /* 0x000fea0003800000 */
.L_x_40:
[----:B-12---:R-:W1:Y:S02]  /*1110*/  @!P2 LDS R2, [UR16+0x8] ;  /* 0x00000810ff02a984 */ /* 0x006e640008000800 */
[----:B-1----:R-:W-:-:S05]  /*1120*/  @!P2 LOP3.LUT R2, R2, 0x8000, RZ, 0xb8, !PT ;  /* 0x000080000202a812 */ /* 0x002fca00078eb8ff */
[----:B------:R1:W-:Y:S02]  /*1130*/  @!P2 STS [UR16+0x8], R2 ;  /* 0x00000802ff00a988 */ /* 0x0003e40008000810 */
.L_x_44:
[----:B------:R-:W-:Y:S05]  /*1140*/  BSYNC B4 ;  /* 0x0000000000047941 */ /* 0x000fea0003800000 */
.L_x_39:
[----:B------:R-:W-:Y:S05]  /*1150*/  WARPSYNC.ALL ;  /* 0x0000000000007948 */ /* 0x000fea0003800000 */
[----:B------:R-:W-:Y:S01]  /*1160*/  UIADD3 UR5, UR5, 0x100, URZ ;  /* 0x0000010005057890 */ /* 0x000fe2000fffe03f */
[----:B------:R-:W-:Y:S01]  /*1170*/  ISETP.GE.AND P1, PT, R8, 0x1, PT ;  /* 0x000000010800780c */ /* 0x000fe20003f26270 */
[----:B------:R-:W-:Y:S01]  /*1180*/  IMAD.MOV.U32 R24, RZ, RZ, RZ ;  /* 0x000000ffff187224 */ /* 0x000fe200078e00ff */
[----:B------:R-:W-:Y:S01]  /*1190*/  SHF.R.U32.HI R7, RZ, 0x5, R0 ;  /* 0x00000005ff077819 */ /* 0x000fe20000011600 */
[----:B------:R-:W-:-:S04]  /*11a0*/  UIADD3 UR22, UP0, UR5, UR22, URZ ;  /* 0x0000001605167290 */ /* 0x000fc8000ff1e03f */
[----:B------:R-:W-:Y:S01]  /*11b0*/  ULEA.HI.X.SX32 UR23, UR5, UR23, 0x1, UP0 ;  /* 0x0000001705177291 */ /* 0x000fe200080f0e3f */
[----:B------:R-:W-:Y:S11]  /*11c0*/  @P0 BRA `(.L_x_45) ;  /* 0x0000000000280947 */ /* 0x000ff60003800000 */
[----:B-12---:R-:W3:Y:S01]  /*11d0*/  S2R R2, SR_LANEID ;  /* 0x0000000000027919 */ /* 0x006ee20000000000 */
[----:B------:R-:W-:Y:S05]  /*11e0*/  WARPSYNC.ALL ;  /* 0x0000000000007948 */ /* 0x000fea0003800000 */
[----:B---34-:R-:W-:-:S05]  /*11f0*/  IMAD.SHL.U32 R4, R2, 0x4, RZ ;  /* 0x0000000402047824 */ /* 0x018fca00078e00ff */
[----:B------:R-:W1:Y:S01]  /*1200*/  LDS R5, [R4+UR16] ;  /* 0x0000001004057984 */ /* 0x000e620008000800 */
[----:B------:R-:W-:-:S05]  /*1210*/  IADD3 R2, P3, R4, UR22, RZ ;  /* 0x0000001604027c10 */ /* 0x000fca000ff7e0ff */
[----:B------:R-:W-:-:S05]  /*1220*/  IMAD.X R3, RZ, RZ, UR23, P3 ;  /* 0x00000017ff037e24 */ /* 0x000fca00098e06ff */
[----:B-1----:R1:W2:Y:S01]  /*1230*/  ATOMG.E.EXCH.STRONG.GPU PT, RZ, [R2], R5 ;  /* 0x0000000502ff73a8 */ /* 0x0022a200041ee100 */
[----:B------:R-:W-:-:S04]  /*1240*/  DEPBAR {5,4,3,2,1,0} ;  /* 0x0000003f0000791a */ /* 0x000fc80000000000 */
[----:B------:R1:W-:Y:S01]  /*1250*/  UTMACCTL.IV [UR22] ;  /* 0x00000000160079b9 */ /* 0x0003e20008000000 */
[----:B------:R-:W-:Y:S01]  /*1260*/  NOP ;  /* 0x0000000000007918 */ /* 0x000fe20000000000 */
.L_x_45:
[----:B------:R-:W-:Y:S05]  /*1270*/  @P0 BRA `(.L_x_46) ;  /* 0x00000000000c0947 */ /* 0x000fea0003800000 */
[----:B------:R0:W-:Y:S01]  /*1280*/  UTMACMDFLUSH ;  /* 0x00000000000079b7 */ /* 0x0001e20000000000 */
[----:B------:R-:W-:Y:S05]  /*1290*/  @P0 BRA `(.L_x_46) ;  /* 0x0000000000040947 */ /* 0x000fea0003800000 */
[----:B------:R-:W-:-:S04]  /*12a0*/  DEPBAR.LE SB0, 0x0 ;  /* 0x000080000000791a */ /* 0x000fc80000000000 */
.L_x_46:
[----:B------:R-:W-:Y:S05]  /*12b0*/  WARPSYNC.ALL ;  /* 0x0000000000007948 */ /* 0x000fea0003800000 */
[----:B--2---:R-:W-:Y:S01]  /*12c0*/  BAR.SYNC.DEFER_BLOCKING 0x0 ;  /* 0x0000000000007b1d */ /* 0x004fe20000010000 */
[----:B------:R-:W-:Y:S01]  /*12d0*/  R2UR UR17, R7 ;  /* 0x00000000071172ca */ /* 0x000fe200000e0000 */
[----:B------:R-:W-:Y:S01]  /*12e0*/  USHF.L.U32 UR27, UR32, 0x7, URZ ;  /* 0x00000007201b7899 */ /* 0x000fe2000800063f */
[----:B------:R-:W-:Y:S01]  /*12f0*/  IMAD.MOV.U32 R25, RZ, RZ, RZ ;  /* 0x000000ffff197224 */ /* 0x000fe200078e00ff */
[----:B------:R-:W-:Y:S02]  /*1300*/  CS2R R26, SRZ ;  /* 0x00000000001a7805 */ /* 0x000fe4000001ff00 */
[----:B------:R-:W-:Y:S01]  /*1310*/  CS2R R28, SRZ ;  /* 0x00000000001c7805 */ /* 0x000fe2000001ff00 */
[----:B------:R-:W-:Y:S01]  /*1320*/  VOTEU.ALL UP0, P2 ;  /* 0x00000000003f7886 */ /* 0x000fe20001000000 */
[----:B------:R-:W-:Y:S01]  /*1330*/  UMOV UR6, 0x1 ;  /* 0x0000000100067882 */ /* 0x000fe20000000000 */
[----:B------:R-:W-:Y:S01]  /*1340*/  VOTEU.ALL UP1, P2 ;  /* 0x00000000003f7886 */ /* 0x000fe20001020000 */
[----:B------:R-:W-:Y:S01]  /*1350*/  VOTEU.ALL UP2, P2 ;  /* 0x00000000003f7886 */ /* 0x000fe20001040000 */
[----:B------:R-:W-:Y:S01]  /*1360*/  CS2R R30, SRZ ;  /* 0x00000000001e7805 */ /* 0x000fe2000001ff00 */
[----:B------:R-:W-:-:S04]  /*1370*/  @!UP0 UIADD3 UR8, -UR6, 0x100000, URZ ;  /* 0x0010000006088890 */ /* 0x000fc8000fffe13f */
[----:B------:R-:W-:Y:S02]  /*1380*/  @!UP0 USHF.L.U32 UR9, UR8, 0xb, URZ ;  /* 0x0000000b08098899 */ /* 0x000fe4000800063f */
[----:B------:R-:W-:Y:S01]  /*1390*/  @!UP0 USHF.L.U32 UR8, UR8, 0x1, URZ ;  /* 0x0000000108088899 */ /* 0x000fe2000800063f */
        /* <DEDUP_REMOVED lines=9> */
[----:B------:R-:W-:Y:S01]  /*1430*/  VOTEU.ALL UP0, P2 ;  /* 0x00000000003f7886 */ /* 0x000fe20001000000 */
[----:B------:R-:W-:Y:S02]  /*1440*/  CS2R R38, SRZ ;  /* 0x0000000000267805 */ /* 0x000fe4000001ff00 */
[----:B------:R-:W-:Y:S02]  /*1450*/  CS2R R40, SRZ ;  /* 0x0000000000287805 */ /* 0x000fe4000001ff00 */
[----:B------:R-:W-:Y:S02]  /*1460*/  CS2R R42, SRZ ;  /* 0x00000000002a7805 */ /* 0x000fe4000001ff00 */
[----:B------:R-:W-:-:S02]  /*1470*/  CS2R R44, SRZ ;  /* 0x00000000002c7805 */ /* 0x000fc4000001ff00 */
[----:B------:R-:W-:Y:S02]  /*1480*/  CS2R R46, SRZ ;  /* 0x00000000002e7805 */ /* 0x000fe4000001ff00 */
[----:B------:R-:W-:Y:S01]  /*1490*/  CS2R R48, SRZ ;  /* 0x0000000000307805 */ /* 0x000fe2000001ff00 */
[----:B------:R-:W2:Y:S02]  /*14a0*/  FENCE.VIEW.ASYNC.S ;  /* 0x00000000000073c6 */ /* 0x000ea40000000000 */
[----:B--2---:R-:W2:Y:S02]  /*14b0*/  @!UP0 SYNCS.EXCH.64 URZ, [UR16+0x24000], UR8 ;  /* 0x02400008103f85b2 */ /* 0x004ea40008000100 */
[----:B--2---:R-:W-:Y:S01]  /*14c0*/  BAR.SYNC.DEFER_BLOCKING 0x0 ;  /* 0x0000000000007b1d */ /* 0x004fe20000010000 */
[----:B------:R-:W-:Y:S02]  /*14d0*/  CS2R R50, SRZ ;  /* 0x0000000000327805 */ /* 0x000fe4000001ff00 */
[----:B------:R-:W-:-:S02]  /*14e0*/  CS2R R52, SRZ ;  /* 0x0000000000347805 */ /* 0x000fc4000001ff00 */
[----:B------:R-:W-:Y:S01]  /*14f0*/  CS2R R54, SRZ ;  /* 0x0000000000367805 */ /* 0x000fe2000001ff00 */
[----:B------:R2:W4:Y:S02]  /*1500*/  @!UP1 SYNCS.EXCH.64 URZ, [UR16+0x24008], UR10 ;  /* 0x0240080a103f95b2 */ /* 0x0005240008000100 */
[----:B----4-:R-:W-:Y:S01]  /*1510*/  BAR.SYNC.DEFER_BLOCKING 0x0 ;  /* 0x0000000000007b1d */ /* 0x010fe20000010000 */
[----:B--2---:R-:W-:-:S05]  /*1520*/  USHF.L.U32 UR11, UR33, 0x6, URZ ;  /* 0x00000006210b7899 */ /* 0x004fca000800063f */
[----:B------:R2:W4:Y:S01]  /*1530*/  @!UP2 SYNCS.EXCH.64 URZ, [UR16+0x24010], UR6 ;  /* 0x02401006103fa5b2 */ /* 0x0005220008000100 */
[----:B------:R-:W-:Y:S06]  /*1540*/  @!P1 BRA `(.L_x_47) ;  /* 0x0000000400909947 */ /* 0x000fec0003800000 */
[----:B------:R-:W-:Y:S02]  /*1550*/  CS2R R24, SRZ ;  /* 0x0000000000187805 */ /* 0x000fe4000001ff00 */
[----:B------:R-:W-:Y:S02]  /*1560*/  CS2R R26, SRZ ;  /* 0x00000000001a7805 */ /* 0x000fe4000001ff00 */
[----:B------:R-:W-:Y:S02]  /*1570*/  CS2R R28, SRZ ;  /* 0x00000000001c7805 */ /* 0x000fe4000001ff00 */
[----:B------:R-:W-:Y:S02]  /*1580*/  CS2R R30, SRZ ;  /* 0x00000000001e7805 */ /* 0x000fe4000001ff00 */
[----:B------:R-:W-:Y:S02]  /*1590*/  CS2R R32, SRZ ;  /* 0x0000000000207805 */ /* 0x000fe4000001ff00 */
[----:B------:R-:W-:-:S02]  /*15a0*/  CS2R R34, SRZ ;  /* 0x0000000000227805 */ /* 0x000fc4000001ff00 */
        /* <DEDUP_REMOVED lines=9> */
[----:B------:R-:W-:Y:S01]  /*1640*/  CS2R R54, SRZ ;  /* 0x0000000000367805 */ /* 0x000fe2000001ff00 */
[----:B------:R-:W-:Y:S01]  /*1650*/  UMOV UR5, URZ ;  /* 0x0000003f00057c82 */ /* 0x000fe20008000000 */
[----:B--2---:R-:W-:-:S05]  /*1660*/  UMOV UR6, URZ ;  /* 0x0000003f00067c82 */ /* 0x004fca0008000000 */
.L_x_49:
[----:B----4-:R-:W-:Y:S01]  /*1670*/  BAR.SYNC.DEFER_BLOCKING 0x0 ;  /* 0x0000000000007b1d */ /* 0x010fe20000010000 */
[----:B------:R-:W-:Y:S01]  /*1680*/  ULEA UR30, UR5, UR16, 0x3 ;  /* 0x00000010051e7291 */ /* 0x000fe2000f8e183f */
[----:B-1----:R-:W-:Y:S01]  /*1690*/  @!P2 IMAD.MOV.U32 R2, RZ, RZ, 0xc000 ;  /* 0x0000c000ff02a424 */ /* 0x002fe200078e00ff */
[----:B------:R-:W-:Y:S01]  /*16a0*/  ELECT P0, URZ, PT ;  /* 0x00000000003f782f */ /* 0x000fe20003800000 */
[----:B------:R-:W-:-:S03]  /*16b0*/  ULEA UR7, UR5, UR16, 0xe ;  /* 0x0000001005077291 */ /* 0x000fc6000f8e703f */
[----:B------:R-:W-:Y:S01]  /*16c0*/  ISETP.LT.U32.AND P0, PT, R6, 0x40, P0 ;  /* 0x000000400600780c */ /* 0x000fe20000701070 */
[----:B------:R-:W-:Y:S02]  /*16d0*/  ULOP3.LUT UR8, UR17, 0x1, URZ, 0xc0, !UPT ;  /* 0x0000000111087892 */ /* 0x000fe4000f8ec03f */
[----:B------:R-:W-:Y:S02]  /*16e0*/  ULEA UR29, UR5, UR16, 0xf ;  /* 0x00000010051d7291 */ /* 0x000fe4000f8e783f */
[----:B------:R-:W-:Y:S02]  /*16f0*/  UIADD3 UR28, UR7, 0x18000, URZ ;  /* 0x00018000071c7890 */ /* 0x000fe4000fffe03f */
[----:B------:R-:W-:Y:S02]  /*1700*/  ULEA UR10, UR8, UR6, 0x6 ;  /* 0x00000006080a7291 */ /* 0x000fe4000f8e303f */
[----:B------:R-:W-:Y:S02]  /*1710*/  ULEA UR24, UR8, UR29, 0xe ;  /* 0x0000001d08187291 */ /* 0x000fe4000f8e703f */
[----:B------:R-:W-:-:S02]  /*1720*/  ULEA UR8, UR8, UR28, 0xd ;  /* 0x0000001c08087291 */ /* 0x000fc4000f8e683f */
[----:B------:R-:W-:Y:S01]  /*1730*/  VOTEU.ANY UP0, P0 ;  /* 0x00000000003f7886 */ /* 0x000fe20000000100 */
[----:B------:R-:W-:Y:S01]  /*1740*/  VOTEU.ANY UP2, P0 ;  /* 0x00000000003f7886 */ /* 0x000fe20000040100 */
[----:B------:R-:W-:Y:S01]  /*1750*/  ELECT P1, URZ, PT ;  /* 0x00000000003f782f */ /* 0x000fe20003820000 */
[----:B------:R1:W-:Y:S02]  /*1760*/  @!P2 SYNCS.ARRIVE.TRANS64 RZ, [UR30+0x24000], R2 ;  /* 0x02400002ffffa9a7 */ /* 0x0003e4000800001e */
[----:B------:R-:W-:Y:S01]  /*1770*/  @UP0 UIADD3 UR9, UR30, 0x24000, URZ ;  /* 0x000240001e090890 */ /* 0x000fe2000fffe03f */
[----:B------:R-:W-:Y:S01]  /*1780*/  BAR.SYNC.DEFER_BLOCKING 0x0 ;  /* 0x0000000000007b1d */ /* 0x000fe20000010000 */
[----:B------:R-:W-:-:S05]  /*1790*/  ISETP.LT.U32.AND P1, PT, R6, 0x40, P1 ;  /* 0x000000400600780c */ /* 0x000fca0000f21070 */
[----:B------:R-:W-:Y:S01]  /*17a0*/  @UP0 UMOV UR12, UR18 ;  /* 0x00000012000c0c82 */ /* 0x000fe20008000000 */
[----:B------:R-:W-:Y:S01]  /*17b0*/  @UP0 UMOV UR13, UR19 ;  /* 0x00000013000d0c82 */ /* 0x000fe20008000000 */
[----:B------:R-:W-:Y:S01]  /*17c0*/  UMOV UR26, UR10 ;  /* 0x0000000a001a7c82 */ /* 0x000fe20008000000 */
[----:B-1----:R-:W-:-:S05]  /*17d0*/  IMAD.U32 R2, RZ, RZ, UR4 ;  /* 0x00000004ff027e24 */ /* 0x002fca000f8e00ff */
[----:B------:R-:W-:Y:S01]  /*17e0*/  VOTEU.ANY UP1, P1 ;  /* 0x00000000003f7886 */ /* 0x000fe20000820100 */
[----:B------:R-:W-:Y:S01]  /*17f0*/  VOTEU.ANY UP3, P1 ;  /* 0x00000000003f7886 */ /* 0x000fe20000860100 */
[----:B------:R-:W-:-:S03]  /*1800*/  SHF.L.U32 R2, R2, 0x1f, RZ ;  /* 0x0000001f02027819 */ /* 0x000fc600000006ff */
[----:B------:R-:W-:Y:S01]  /*1810*/  @UP1 UIADD3 UR25, UR30, 0x24000, URZ ;  /* 0x000240001e191890 */ /* 0x000fe2000fffe03f */
[----:B------:R-:W-:Y:S01]  /*1820*/  @UP1 UMOV UR14, UR20 ;  /* 0x00000014000e1c82 */ /* 0x000fe20008000000 */
[----:B------:R-:W-:Y:S01]  /*1830*/  @UP1 UMOV UR15, UR21 ;  /* 0x00000015000f1c82 */ /* 0x000fe20008000000 */
[----:B------:R1:W-:Y:S01]  /*1840*/  @UP2 UTMALDG.2D [UR8], [UR12] ;  /* 0x000000080c0025b4 */ /* 0x0003e20008008000 */
[----:B------:R2:W-:Y:S06]  /*1850*/  MEMBAR.ALL.CTA ;  /* 0x0000000000007992 */ /* 0x0005ec0000008000 */
[----:B--2---:R-:W2:Y:S02]  /*1860*/  FENCE.VIEW.ASYNC.S ;  /* 0x00000000000073c6 */ /* 0x004ea40000000000 */
[----:B--2---:R-:W-:Y:S06]  /*1870*/  BAR.SYNC.DEFER_BLOCKING 0x0 ;  /* 0x0000000000007b1d */ /* 0x004fec0000010000 */
[----:B------:R1:W-:Y:S02]  /*1880*/  @UP3 UTMALDG.2D [UR24], [UR14] ;  /* 0x000000180e0035b4 */ /* 0x0003e40008008000 */
[----:B------:R-:W-:Y:S06]  /*1890*/  BAR.SYNC.DEFER_BLOCKING 0x0 ;  /* 0x0000000000007b1d */ /* 0x000fec0000010000 */
[----:B------:R-:W2:Y:S02]  /*18a0*/  SYNCS.PHASECHK.TRANS64.TRYWAIT P0, [UR30+0x24000], R2 ;  /* 0x02400002ff0075a7 */ /* 0x000ea4000800015e */
[----:B-12---:R-:W-:Y:S05]  /*18b0*/  @!P0 BRA `(.L_x_48) ;  /* 0x0000000400a48947 */ /* 0x006fea0003800000 */
.L_x_50:
[----:B------:R-:W-:Y:S01]  /*18c0*/  USHF.L.U32 UR7, UR17, 0x7, URZ ;  /* 0x0000000711077899 */ /* 0x000fe2000800063f */
[----:B------:R-:W-:Y:S02]  /*18d0*/  WARPGROUP.DEPBAR.LE gsb0, 0x0 ;  /* 0x00008000000079c5 */ /* 0x000fe40000010000 */
[----:B------:R-:W-:Y:S01]  /*18e0*/  USHF.R.U32.HI UR12, URZ, 0x4, UR28 ;  /* 0x000000043f0c7899 */ /* 0x000fe2000801161c */
[----:B------:R-:W-:Y:S01]  /*18f0*/  WARPGROUP.ARRIVE ;  /* 0x00000000000079c5 */ /* 0x000fe20000000000 */
[----:B------:R-:W-:Y:S01]  /*1900*/  ULOP3.LUT UR7, UR7, 0x200, URZ, 0xc0, !UPT ;  /* 0x0000020007077892 */ /* 0x000fe2000f8ec03f */
[----:B------:R-:W1:Y:S01]  /*1910*/  LDC R2, c[0x0][0x230] ;  /* 0x00008c00ff027b82 */ /* 0x000e620000000800 */
[----:B------:R-:W-:Y:S02]  /*1920*/  USGXT.U32 UR12, UR12, 0xe ;  /* 0x0000000e0c0c789a */ /* 0x000fe40008000000 */
[----:B------:R-:W-:Y:S01]  /*1930*/  ULEA.HI UR7, UR29, UR7, URZ, 0x1c ;  /* 0x000000071d077291 */ /* 0x000fe2000f8fe03f */
[----:B------:R-:W-:Y:S01]  /*1940*/  UMOV UR13, 0x40000040 ;  /* 0x40000040000d7882 */ /* 0x000fe20000000000 */
[----:B------:R-:W-:-:S02]  /*1950*/  UMOV UR15, 0x40000040 ;  /* 0x40000040000f7882 */ /* 0x000fc40000000000 */
[----:B------:R-:W-:Y:S01]  /*1960*/  ULOP3.LUT UR14, UR7, 0x3fff, URZ, 0xc0, !UPT ;  /* 0x00003fff070e7892 */ /* 0x000fe2000f8ec03f */
[----:B------:R-:W-:Y:S02]  /*1970*/  UMOV UR8, URZ ;  /* 0x0000003f00087c82 */ /* 0x000fe40008000000 */
[----:B------:R-:W-:Y:S01]  /*1980*/  UMOV UR7, URZ ;  /* 0x0000003f00077c82 */ /* 0x000fe20008000000 */
[----:B------:R-:W-:Y:S02]  /*1990*/  UIADD3 UR6, UR6, 0x80, URZ ;  /* 0x0000008006067890 */ /* 0x000fe4000fffe03f */
[----:B------:R-:W-:-:S03]  /*19a0*/  UIADD3 UR5, UR5, 0x1, URZ ;  /* 0x0000000105057890 */ /* 0x000fc6000fffe03f */
[----:B------:R-:W-:Y:S01]  /*19b0*/  HGMMA.64x64x16.F32 R24, gdesc[UR12], R24 ;  /* 0x00e000000c1879f0 */ /* 0x000fe20008700818 */
[----:B------:R-:W-:Y:S02]  /*19c0*/  UIADD3 UR12, UP0, UR12, 0x2, URZ ;  /* 0x000000020c0c7890 */ /* 0x000fe4000ff1e03f */
[----:B------:R-:W-:Y:S02]  /*19d0*/  UIADD3 UR14, UP1, UR14, 0x2, URZ ;  /* 0x000000020e0e7890 */ /* 0x000fe4000ff3e03f */
[----:B------:R-:W-:Y:S02]  /*19e0*/  UIADD3.X UR13, UR7, 0x40000040, URZ, UP0, !UPT ;  /* 0x40000040070d7890 */ /* 0x000fe400087fe43f */
[----:B------:R-:W-:Y:S01]  /*19f0*/  UIADD3.X UR15, UR8, 0x40000040, URZ, UP1, !UPT ;  /* 0x40000040080f7890 */ /* 0x000fe20008ffe43f */
[----:B-1----:R-:W-:Y:S01]  /*1a00*/  ISETP.LE.AND P0, PT, R2, UR6, PT ;  /* 0x0000000602007c0c */ /* 0x002fe2000bf03270 */
[----:B------:R-:W-:Y:S02]  /*1a10*/  UIADD3.64 UR28, UR12, 0x2, URZ ;  /* 0x000000020c1c7897 */ /* 0x000fe4000fffe03f */
[----:B------:R-:W-:-:S02]  /*1a20*/  UIADD3.64 UR30, UR14, 0x2, URZ ;  /* 0x000000020e1e7897 */ /* 0x000fc4000fffe03f */
[----:B------:R-:W-:-:S04]  /*1a30*/  UISETP.NE.U32.AND UP0, UPT, UR5, 0x3, UPT ;  /* 0x000000030500788c */ /* 0x000fc8000bf05070 */
[----:B------:R-:W-:Y:S02]  /*1a40*/  USEL UR7, URZ, 0x1, UP0 ;  /* 0x000000013f077887 */ /* 0x000fe40008000000 */
[----:B------:R-:W-:Y:S02]  /*1a50*/  USEL UR5, UR5, URZ, UP0 ;  /* 0x0000003f05057287 */ /* 0x000fe40008000000 */
[----:B------:R-:W-:Y:S01]  /*1a60*/  ULOP3.LUT UR4, UR4, UR7, URZ, 0x3c, !UPT ;  /* 0x0000000704047292 */ /* 0x000fe2000f8e3c3f */
[----:B------:R-:W-:Y:S04]  /*1a70*/  HGMMA.64x64x16.F32 R24, gdesc[UR12], R24 ;  /* 0x00e000000c1879f0 */ /* 0x000fe80008700818 */
[----:B------:R-:W-:Y:S01]  /*1a80*/  HGMMA.64x64x16.F32 R24, gdesc[UR28], R24 ;  /* 0x00e000001c1879f0 */ /* 0x000fe20008700818 */
[----:B------:R-:W-:-:S02]  /*1a90*/  UIADD3.64 UR28, UR12, 0x4, URZ ;  /* 0x000000040c1c7897 */ /* 0x000fc4000fffe03f */
[----:B------:R-:W-:-:S09]  /*1aa0*/  UIADD3.64 UR30, UR14, 0x4, URZ ;  /* 0x000000040e1e7897 */ /* 0x000fd2000fffe03f */
[----:B------:R-:W-:Y:S01]  /*1ab0*/  HGMMA.64x64x16.F32 R24, gdesc[UR28], R24 ;  /* 0x00e000001c1879f0 */ /* 0x000fe20008700818 */
[----:B------:R-:W-:Y:S02]  /*1ac0*/  UIADD3.64 UR28, UR12, 0x1fe, URZ ;  /* 0x000001fe0c1c7897 */ /* 0x000fe4000fffe03f */
[----:B------:R-:W-:-:S09]  /*1ad0*/  UIADD3.64 UR30, UR14, 0x3fe, URZ ;  /* 0x000003fe0e1e7897 */ /* 0x000fd2000fffe03f */
[----:B------:R-:W-:Y:S01]  /*1ae0*/  HGMMA.64x64x16.F32 R24, gdesc[UR28], R24 ;  /* 0x00e000001c1879f0 */ /* 0x000fe20008700818 */
[----:B------:R-:W-:Y:S02]  /*1af0*/  UIADD3.64 UR28, UR12, 0x200, URZ ;  /* 0x000002000c1c7897 */ /* 0x000fe4000fffe03f */
[----:B------:R-:W-:-:S09]  /*1b00*/  UIADD3.64 UR30, UR14, 0x400, URZ ;  /* 0x000004000e1e7897 */ /* 0x000fd2000fffe03f */
[----:B------:R-:W-:Y:S01]  /*1b10*/  HGMMA.64x64x16.F32 R24, gdesc[UR28], R24 ;  /* 0x00e000001c1879f0 */ /* 0x000fe20008700818 */
[----:B------:R-:W-:Y:S02]  /*1b20*/  UIADD3.64 UR28, UR12, 0x202, URZ ;  /* 0x000002020c1c7897 */ /* 0x000fe4000fffe03f */
[----:B------:R-:W-:Y:S02]  /*1b30*/  UIADD3.64 UR30, UR14, 0x402, URZ ;  /* 0x000004020e1e7897 */ /* 0x000fe4000fffe03f */
[----:B------:R-:W-:Y:S02]  /*1b40*/  UIADD3.64 UR12, UR12, 0x204, URZ ;  /* 0x000002040c0c7897 */ /* 0x000fe4000fffe03f */
[----:B------:R-:W-:-:S05]  /*1b50*/  UIADD3.64 UR14, UR14, 0x404, URZ ;  /* 0x000004040e0e7897 */ /* 0x000fca000fffe03f */
[----:B------:R-:W-:Y:S04]  /*1b60*/  HGMMA.64x64x16.F32 R24, gdesc[UR28], R24 ;  /* 0x00e000001c1879f0 */ /* 0x000fe80008700818 */
[----:B------:R-:W-:Y:S01]  /*1b70*/  HGMMA.64x64x16.F32 R24, gdesc[UR12], R24, gsb0 ;  /* 0x00e000000c1879f0 */ /* 0x000fe20008000818 */
[----:B------:R-:W-:Y:S05]  /*1b80*/  @!P0 BRA `(.L_x_49) ;  /* 0xfffffff800b88947 */ /* 0x000fea000383ffff */
.L_x_47:
[----:B------:R-:W-:Y:S02]  /*1b90*/  WARPGROUP.DEPBAR.LE gsb0, 0x0 ;  /* 0x00008000000079c5 */ /* 0x000fe40000010000 */
[----:B----4-:R-:W-:Y:S01]  /*1ba0*/  BAR.SYNC.DEFER_BLOCKING 0x0 ;  /* 0x0000000000007b1d */ /* 0x010fe20000010000 */
[C---:B-1----:R-:W-:Y:S01]  /*1bb0*/  IMAD.SHL.U32 R2, R0.reuse, 0x80, RZ ;  /* 0x0000008000027824 */ /* 0x042fe200078e00ff */
[----:B------:R-:W-:Y:S01]  /*1bc0*/  F2FP.F16.F32.PACK_AB R24, R25, R24 ;  /* 0x000000181918723e */ /* 0x000fe200000000ff */
[----:B------:R-:W-:Y:S01]  /*1bd0*/  IMAD.SHL.U32 R3, R0, 0x40, RZ ;  /* 0x0000004000037824 */ /* 0x000fe200078e00ff */
[----:B------:R-:W-:Y:S02]  /*1be0*/  F2FP.F16.F32.PACK_AB R25, R27, R26 ;  /* 0x0000001a1b19723e */ /* 0x000fe400000000ff */
[----:B------:R-:W-:Y:S02]  /*1bf0*/  ELECT P0, URZ, PT ;  /* 0x00000000003f782f */ /* 0x000fe40003800000 */
[----:B------:R-:W-:Y:S01]  /*1c00*/  LOP3.LUT R2, R2, 0x780, RZ, 0xc0, !PT ;  /* 0x0000078002027812 */ /* 0x000fe200078ec0ff */
[----:B------:R-:W-:Y:S01]  /*1c10*/  ULOP3.LUT UR8, UR17, 0x1, URZ, 0xc0, !UPT ;  /* 0x0000000111087892 */ /* 0x000fe2000f8ec03f */
[----:B------:R-:W-:Y:S01]  /*1c20*/  F2FP.F16.F32.PACK_AB R32, R33, R32 ;  /* 0x000000202120723e */ /* 0x000fe200000000ff */
[----:B------:R-:W-:Y:S01]  /*1c30*/  UMOV UR10, UR11 ;  /* 0x0000000b000a7c82 */ /* 0x000fe20008000000 */
[----:B---3--:R-:W-:Y:S01]  /*1c40*/  LOP3.LUT R4, R2, 0x3800, R3, 0xf8, !PT ;  /* 0x0000380002047812 */ /* 0x008fe200078ef803 */
[----:B------:R-:W-:Y:S01]  /*1c50*/  IMAD.SHL.U32 R2, R0, 0x10, RZ ;  /* 0x0000001000027824 */ /* 0x000fe200078e00ff */
[----:B------:R-:W-:Y:S01]  /*1c60*/  F2FP.F16.F32.PACK_AB R26, R29, R28 ;  /* 0x0000001c1d1a723e */ /* 0x000fe200000000ff */
[----:B------:R-:W-:Y:S01]  /*1c70*/  ULEA UR9, UR8, UR27, 0x6 ;  /* 0x0000001b08097291 */ /* 0x000fe2000f8e303f */
[----:B------:R-:W-:Y:S01]  /*1c80*/  F2FP.F16.F32.PACK_AB R27, R31, R30 ;  /* 0x0000001e1f1b723e */ /* 0x000fe200000000ff */
[----:B------:R-:W-:Y:S01]  /*1c90*/  ULEA UR8, UR8, UR16, 0xd ;  /* 0x0000001008087291 */ /* 0x000fe2000f8e683f */
[----:B------:R-:W-:-:S02]  /*1ca0*/  LOP3.LUT R3, R2, 0x70, RZ, 0xc0, !PT ;  /* 0x0000007002037812 */ /* 0x000fc400078ec0ff */
[----:B------:R-:W-:Y:S02]  /*1cb0*/  F2FP.F16.F32.PACK_AB R33, R35, R34 ;  /* 0x000000222321723e */ /* 0x000fe400000000ff */
[----:B------:R-:W-:Y:S02]  /*1cc0*/  LOP3.LUT R3, R3, 0x10, R0, 0x78, !PT ;  /* 0x0000001003037812 */ /* 0x000fe400078e7800 */
[----:B------:R-:W-:Y:S01]  /*1cd0*/  F2FP.F16.F32.PACK_AB R40, R41, R40 ;  /* 0x000000282928723e */ /* 0x000fe200000000ff */
[----:B------:R-:W1:Y:S02]  /*1ce0*/  @!P2 SYNCS.CCTL.IV [UR16+0x24000] ;  /* 0x02400000ff00a9b1 */ /* 0x000e640008000010 */
[----:B-1----:R-:W-:Y:S01]  /*1cf0*/  BAR.SYNC.DEFER_BLOCKING 0x0 ;  /* 0x0000000000007b1d */ /* 0x002fe20000010000 */
[----:B------:R-:W-:Y:S02]  /*1d00*/  LOP3.LUT R3, R4, R3, RZ, 0xfc, !PT ;  /* 0x0000000304037212 */ /* 0x000fe400078efcff */
[----:B------:R-:W-:-:S02]  /*1d10*/  F2FP.F16.F32.PACK_AB R34, R37, R36 ;  /* 0x000000242522723e */ /* 0x000fc400000000ff */
[C---:B------:R-:W-:Y:S01]  /*1d20*/  LOP3.LUT R2, R3.reuse, 0x20, RZ, 0x3c, !PT ;  /* 0x0000002003027812 */ /* 0x040fe200078e3cff */
[C---:B------:R-:W-:Y:S01]  /*1d30*/  VIADD R0, R3.reuse, UR16 ;  /* 0x0000001003007c36 */ /* 0x040fe20008000000 */
[C---:B------:R-:W-:Y:S02]  /*1d40*/  LOP3.LUT R4, R3.reuse, 0x40, RZ, 0x3c, !PT ;  /* 0x0000004003047812 */ /* 0x040fe400078e3cff */
[----:B------:R-:W-:Y:S01]  /*1d50*/  LOP3.LUT R3, R3, 0x60, RZ, 0x3c, !PT ;  /* 0x0000006003037812 */ /* 0x000fe200078e3cff */
[----:B------:R-:W-:Y:S01]  /*1d60*/  VIADD R2, R2, UR16 ;  /* 0x0000001002027c36 */ /* 0x000fe20008000000 */
[----:B------:R-:W-:Y:S01]  /*1d70*/  F2FP.F16.F32.PACK_AB R35, R39, R38 ;  /* 0x000000262723723e */ /* 0x000fe200000000ff */
[----:B------:R-:W-:Y:S01]  /*1d80*/  VIADD R4, R4, UR16 ;  /* 0x0000001004047c36 */ /* 0x000fe20008000000 */
[----:B------:R-:W-:Y:S01]  /*1d90*/  F2FP.F16.F32.PACK_AB R41, R43, R42 ;  /* 0x0000002a2b29723e */ /* 0x000fe200000000ff */
[----:B------:R-:W-:Y:S01]  /*1da0*/  VIADD R3, R3, UR16 ;  /* 0x0000001003037c36 */ /* 0x000fe20008000000 */
[----:B------:R-:W-:-:S02]  /*1db0*/  F2FP.F16.F32.PACK_AB R48, R49, R48 ;  /* 0x000000303130723e */ /* 0x000fc400000000ff */
[----:B------:R-:W-:Y:S02]  /*1dc0*/  F2FP.F16.F32.PACK_AB R42, R45, R44 ;  /* 0x0000002c2d2a723e */ /* 0x000fe400000000ff */
[----:B------:R-:W-:Y:S02]  /*1dd0*/  F2FP.F16.F32.PACK_AB R43, R47, R46 ;  /* 0x0000002e2f2b723e */ /* 0x000fe400000000ff */
[----:B------:R-:W-:Y:S02]  /*1de0*/  F2FP.F16.F32.PACK_AB R49, R51, R50 ;  /* 0x000000323331723e */ /* 0x000fe400000000ff */
[----:B------:R-:W-:Y:S01]  /*1df0*/  F2FP.F16.F32.PACK_AB R50, R53, R52 ;  /* 0x000000343532723e */ /* 0x000fe200000000ff */
[----:B------:R-:W1:Y:S02]  /*1e00*/  @!P2 SYNCS.CCTL.IV [UR16+0x24008] ;  /* 0x02400800ff00a9b1 */ /* 0x000e640008000010 */
[----:B-1----:R-:W-:Y:S01]  /*1e10*/  BAR.SYNC.DEFER_BLOCKING 0x0 ;  /* 0x0000000000007b1d */ /* 0x002fe20000010000 */
[----:B------:R-:W-:-:S02]  /*1e20*/  F2FP.F16.F32.PACK_AB R51, R55, R54 ;  /* 0x000000363733723e */ /* 0x000fc400000000ff */
[----:B------:R-:W-:-:S13]  /*1e30*/  ISETP.LT.U32.AND P0, PT, R6, 0x40, P0 ;  /* 0x000000400600780c */ /* 0x000fda0000701070 */
[----:B------:R-:W-:Y:S01]  /*1e40*/  VOTEU.ANY UP0, P0 ;  /* 0x00000000003f7886 */ /* 0x000fe20000000100 */
[----:B------:R-:W-:-:S04]  /*1e50*/  VOTEU.ANY UP1, P0 ;  /* 0x00000000003f7886 */ /* 0x000fc80000020100 */
[----:B--2---:R-:W-:Y:S01]  /*1e60*/  @UP0 UMOV UR6, UR22 ;  /* 0x0000001600060c82 */ /* 0x004fe20008000000 */
[----:B------:R-:W-:Y:S01]  /*1e70*/  @UP0 UMOV UR7, UR23 ;  /* 0x0000001700070c82 */ /* 0x000fe20008000000 */
[----:B------:R-:W1:Y:S02]  /*1e80*/  @!P2 SYNCS.CCTL.IV [UR16+0x24010] ;  /* 0x02401000ff00a9b1 */ /* 0x000e640008000010 */
[----:B-1----:R-:W-:Y:S04]  /*1e90*/  STSM.16.M88.4 [R0], R24 ;  /* 0x0000001800007844 */ /* 0x002fe80000000200 */
[----:B------:R-:W-:Y:S04]  /*1ea0*/  STSM.16.M88.4 [R2], R32 ;  /* 0x0000002002007844 */ /* 0x000fe80000000200 */
[----:B------:R-:W-:Y:S04]  /*1eb0*/  STSM.16.M88.4 [R4], R40 ;  /* 0x0000002804007844 */ /* 0x000fe80000000200 */
[----:B------:R-:W-:Y:S01]  /*1ec0*/  STSM.16.M88.4 [R3], R48 ;  /* 0x0000003003007844 */ /* 0x000fe20000000200 */
[----:B------:R1:W-:Y:S06]  /*1ed0*/  MEMBAR.ALL.CTA ;  /* 0x0000000000007992 */ /* 0x0003ec0000008000 */
[----:B-1----:R-:W1:Y:S02]  /*1ee0*/  FENCE.VIEW.ASYNC.S ;  /* 0x00000000000073c6 */ /* 0x002e640000000000 */
[----:B-1----:R-:W-:Y:S06]  /*1ef0*/  BAR.SYNC.DEFER_BLOCKING 0x0 ;  /* 0x0000000000007b1d */ /* 0x002fec0000010000 */
[----:B------:R1:W-:Y:S01]  /*1f00*/  @UP1 UTMASTG.2D [UR8], [UR6] ;  /* 0x00000008060013b5 */ /* 0x0003e20008008000 */
[----:B------:R0:W-:Y:S01]  /*1f10*/  UTMACMDFLUSH ;  /* 0x00000000000079b7 */ /* 0x0001e20000000000 */
[----:B------:R-:W-:-:S04]  /*1f20*/  DEPBAR.LE SB0, 0x0 ;  /* 0x000080000000791a */ /* 0x000fc80000000000 */
[----:B------:R-:W-:Y:S06]  /*1f30*/  BAR.SYNC.DEFER_BLOCKING 0x0 ;  /* 0x0000000000007b1d */ /* 0x000fec0000010000 */
[----:B-1----:R-:W-:Y:S05]  /*1f40*/  EXIT ;  /* 0x000000000000794d */ /* 0x002fea0003800000 */
.L_x_48:
[----:B------:R-:W1:Y:S02]  /*1f50*/  SYNCS.PHASECHK.TRANS64.TRYWAIT P0, [UR30+0x24000], R2 ;  /* 0x02400002ff0075a7 */ /* 0x000e64000800015e */
[----:B-1----:R-:W-:Y:S05]  /*1f60*/  @!P0 BRA `(.L_x_48) ;  /* 0xfffffffc00f88947 */ /* 0x002fea000383ffff */
[----:B------:R-:W-:Y:S05]  /*1f70*/  BRA `(.L_x_50) ;  /* 0xfffffff800507947 */ /* 0x000fea000383ffff */
.L_x_51:
[----:B------:R-:W-:-:S00]  /*1f80*/  BRA `(.L_x_51) ;  /* 0xfffffffc00fc7947 */ /* 0x000fc0000383ffff */
[----:B------:R-:W-:-:S00]  /*1f90*/  NOP ;  /* 0x0000000000007918 */ /* 0x000fc00000000000 */
        /* <DEDUP_REMOVED lines=14> */
.L_x_52:


//--------------------- .nv.shared.gluon_wgmma    --------------------------
	.section	.nv.shared.gluon_wgmma,"aw",@nobits
	.sectionflags	@""
	.align	16
	.zero		1024


//--------------------- .nv.shared.reserved.0     --------------------------
	.section	.nv.shared.reserved.0,"aw",@nobits
	.weak		__nv_reservedSMEM_offset_0_alias
	.size		__nv_reservedSMEM_offset_0_alias, 0, 0
	.other		__nv_reservedSMEM_offset_0_alias,@"STO_CUDA_RESERVED_SHARED STV_DEFAULT"
__nv_reservedSMEM_offset_0_alias:
	.zero		0


//--------------------- .nv.constant0.gluon_wgmma --------------------------
	.section	.nv.constant0.gluon_wgmma,"a",@progbits
	.sectionflags	@""
	.align	4
.nv.constant0.gluon_wgmma:
	.zero		608


//--------------------- SYMBOLS --------------------------

	.type		.nv.reservedSmem.offset0,@object
	.size		.nv.reservedSmem.offset0,0x4
